//
// Generated by NVIDIA NVVM Compiler
//
// Compiler Build ID: CL-36424714
// Cuda compilation tools, release 13.0, V13.0.88
// Based on NVVM 20.0.0
//

.version 9.0
.target sm_100
.address_size 64

	// .globl	_Z11spmv_kernelPfS_S_ii

.visible .entry _Z11spmv_kernelPfS_S_ii(
	.param .u64 .ptr .align 1 _Z11spmv_kernelPfS_S_ii_param_0,
	.param .u64 .ptr .align 1 _Z11spmv_kernelPfS_S_ii_param_1,
	.param .u64 .ptr .align 1 _Z11spmv_kernelPfS_S_ii_param_2,
	.param .u32 _Z11spmv_kernelPfS_S_ii_param_3,
	.param .u32 _Z11spmv_kernelPfS_S_ii_param_4
)
{
	.reg .pred 	%p<11>;
	.reg .b32 	%r<38>;
	.reg .b32 	%f<112>;
	.reg .b64 	%rd<31>;

	ld.param.u64 	%rd11, [_Z11spmv_kernelPfS_S_ii_param_0];
	ld.param.u64 	%rd12, [_Z11spmv_kernelPfS_S_ii_param_1];
	ld.param.u64 	%rd10, [_Z11spmv_kernelPfS_S_ii_param_2];
	ld.param.u32 	%r24, [_Z11spmv_kernelPfS_S_ii_param_3];
	ld.param.u32 	%r23, [_Z11spmv_kernelPfS_S_ii_param_4];
	cvta.to.global.u64 	%rd1, %rd12;
	cvta.to.global.u64 	%rd2, %rd11;
	mov.u32 	%r25, %ctaid.x;
	mov.u32 	%r26, %ntid.x;
	mov.u32 	%r27, %tid.x;
	mad.lo.s32 	%r1, %r25, %r26, %r27;
	setp.ge.s32 	%p1, %r1, %r24;
	@%p1 bra 	$L__BB0_15;
	setp.lt.s32 	%p2, %r23, 1;
	mov.f32 	%f111, 0f00000000;
	@%p2 bra 	$L__BB0_14;
	mul.lo.s32 	%r2, %r23, %r1;
	and.b32  	%r3, %r23, 15;
	setp.lt.u32 	%p3, %r23, 16;
	mov.f32 	%f111, 0f00000000;
	mov.b32 	%r34, 0;
	@%p3 bra 	$L__BB0_5;
	and.b32  	%r34, %r23, 2147483632;
	neg.s32 	%r32, %r34;
	add.s64 	%rd3, %rd2, 32;
	add.s64 	%rd29, %rd1, 32;
	mov.f32 	%f111, 0f00000000;
	mov.u32 	%r31, %r2;
$L__BB0_4:
	.pragma "nounroll";
	mul.wide.s32 	%rd13, %r31, 4;
	add.s64 	%rd14, %rd3, %rd13;
	ld.global.f32 	%f18, [%rd14+-32];
	ld.global.f32 	%f19, [%rd29+-32];
	fma.rn.f32 	%f20, %f18, %f19, %f111;
	ld.global.f32 	%f21, [%rd14+-28];
	ld.global.f32 	%f22, [%rd29+-28];
	fma.rn.f32 	%f23, %f21, %f22, %f20;
	ld.global.f32 	%f24, [%rd14+-24];
	ld.global.f32 	%f25, [%rd29+-24];
	fma.rn.f32 	%f26, %f24, %f25, %f23;
	ld.global.f32 	%f27, [%rd14+-20];
	ld.global.f32 	%f28, [%rd29+-20];
	fma.rn.f32 	%f29, %f27, %f28, %f26;
	ld.global.f32 	%f30, [%rd14+-16];
	ld.global.f32 	%f31, [%rd29+-16];
	fma.rn.f32 	%f32, %f30, %f31, %f29;
	ld.global.f32 	%f33, [%rd14+-12];
	ld.global.f32 	%f34, [%rd29+-12];
	fma.rn.f32 	%f35, %f33, %f34, %f32;
	ld.global.f32 	%f36, [%rd14+-8];
	ld.global.f32 	%f37, [%rd29+-8];
	fma.rn.f32 	%f38, %f36, %f37, %f35;
	ld.global.f32 	%f39, [%rd14+-4];
	ld.global.f32 	%f40, [%rd29+-4];
	fma.rn.f32 	%f41, %f39, %f40, %f38;
	ld.global.f32 	%f42, [%rd14];
	ld.global.f32 	%f43, [%rd29];
	fma.rn.f32 	%f44, %f42, %f43, %f41;
	ld.global.f32 	%f45, [%rd14+4];
	ld.global.f32 	%f46, [%rd29+4];
	fma.rn.f32 	%f47, %f45, %f46, %f44;
	ld.global.f32 	%f48, [%rd14+8];
	ld.global.f32 	%f49, [%rd29+8];
	fma.rn.f32 	%f50, %f48, %f49, %f47;
	ld.global.f32 	%f51, [%rd14+12];
	ld.global.f32 	%f52, [%rd29+12];
	fma.rn.f32 	%f53, %f51, %f52, %f50;
	ld.global.f32 	%f54, [%rd14+16];
	ld.global.f32 	%f55, [%rd29+16];
	fma.rn.f32 	%f56, %f54, %f55, %f53;
	ld.global.f32 	%f57, [%rd14+20];
	ld.global.f32 	%f58, [%rd29+20];
	fma.rn.f32 	%f59, %f57, %f58, %f56;
	ld.global.f32 	%f60, [%rd14+24];
	ld.global.f32 	%f61, [%rd29+24];
	fma.rn.f32 	%f62, %f60, %f61, %f59;
	ld.global.f32 	%f63, [%rd14+28];
	ld.global.f32 	%f64, [%rd29+28];
	fma.rn.f32 	%f111, %f63, %f64, %f62;
	add.s32 	%r32, %r32, 16;
	add.s32 	%r31, %r31, 16;
	add.s64 	%rd29, %rd29, 64;
	setp.ne.s32 	%p4, %r32, 0;
	@%p4 bra 	$L__BB0_4;
$L__BB0_5:
	setp.eq.s32 	%p5, %r3, 0;
	@%p5 bra 	$L__BB0_14;
	and.b32  	%r11, %r23, 7;
	setp.lt.u32 	%p6, %r3, 8;
	@%p6 bra 	$L__BB0_8;
	add.s32 	%r29, %r34, %r2;
	mul.wide.s32 	%rd15, %r29, 4;
	add.s64 	%rd16, %rd2, %rd15;
	ld.global.f32 	%f66, [%rd16];
	mul.wide.u32 	%rd17, %r34, 4;
	add.s64 	%rd18, %rd1, %rd17;
	ld.global.f32 	%f67, [%rd18];
	fma.rn.f32 	%f68, %f66, %f67, %f111;
	ld.global.f32 	%f69, [%rd16+4];
	ld.global.f32 	%f70, [%rd18+4];
	fma.rn.f32 	%f71, %f69, %f70, %f68;
	ld.global.f32 	%f72, [%rd16+8];
	ld.global.f32 	%f73, [%rd18+8];
	fma.rn.f32 	%f74, %f72, %f73, %f71;
	ld.global.f32 	%f75, [%rd16+12];
	ld.global.f32 	%f76, [%rd18+12];
	fma.rn.f32 	%f77, %f75, %f76, %f74;
	ld.global.f32 	%f78, [%rd16+16];
	ld.global.f32 	%f79, [%rd18+16];
	fma.rn.f32 	%f80, %f78, %f79, %f77;
	ld.global.f32 	%f81, [%rd16+20];
	ld.global.f32 	%f82, [%rd18+20];
	fma.rn.f32 	%f83, %f81, %f82, %f80;
	ld.global.f32 	%f84, [%rd16+24];
	ld.global.f32 	%f85, [%rd18+24];
	fma.rn.f32 	%f86, %f84, %f85, %f83;
	ld.global.f32 	%f87, [%rd16+28];
	ld.global.f32 	%f88, [%rd18+28];
	fma.rn.f32 	%f111, %f87, %f88, %f86;
	add.s32 	%r34, %r34, 8;
$L__BB0_8:
	setp.eq.s32 	%p7, %r11, 0;
	@%p7 bra 	$L__BB0_14;
	and.b32  	%r14, %r23, 3;
	setp.lt.u32 	%p8, %r11, 4;
	@%p8 bra 	$L__BB0_11;
	add.s32 	%r30, %r34, %r2;
	mul.wide.s32 	%rd19, %r30, 4;
	add.s64 	%rd20, %rd2, %rd19;
	ld.global.f32 	%f90, [%rd20];
	mul.wide.u32 	%rd21, %r34, 4;
	add.s64 	%rd22, %rd1, %rd21;
	ld.global.f32 	%f91, [%rd22];
	fma.rn.f32 	%f92, %f90, %f91, %f111;
	ld.global.f32 	%f93, [%rd20+4];
	ld.global.f32 	%f94, [%rd22+4];
	fma.rn.f32 	%f95, %f93, %f94, %f92;
	ld.global.f32 	%f96, [%rd20+8];
	ld.global.f32 	%f97, [%rd22+8];
	fma.rn.f32 	%f98, %f96, %f97, %f95;
	ld.global.f32 	%f99, [%rd20+12];
	ld.global.f32 	%f100, [%rd22+12];
	fma.rn.f32 	%f111, %f99, %f100, %f98;
	add.s32 	%r34, %r34, 4;
$L__BB0_11:
	setp.eq.s32 	%p9, %r14, 0;
	@%p9 bra 	$L__BB0_14;
	mul.wide.u32 	%rd23, %r34, 4;
	add.s64 	%rd30, %rd1, %rd23;
	add.s32 	%r37, %r34, %r2;
	neg.s32 	%r36, %r14;
$L__BB0_13:
	.pragma "nounroll";
	mul.wide.s32 	%rd24, %r37, 4;
	add.s64 	%rd25, %rd2, %rd24;
	ld.global.f32 	%f101, [%rd25];
	ld.global.f32 	%f102, [%rd30];
	fma.rn.f32 	%f111, %f101, %f102, %f111;
	add.s64 	%rd30, %rd30, 4;
	add.s32 	%r37, %r37, 1;
	add.s32 	%r36, %r36, 1;
	setp.ne.s32 	%p10, %r36, 0;
	@%p10 bra 	$L__BB0_13;
$L__BB0_14:
	cvta.to.global.u64 	%rd26, %rd10;
	mul.wide.s32 	%rd27, %r1, 4;
	add.s64 	%rd28, %rd26, %rd27;
	st.global.f32 	[%rd28], %f111;
$L__BB0_15:
	ret;

}
	// .globl	_Z15spmv_coo_kernelPiS_PfS0_S0_i
.visible .entry _Z15spmv_coo_kernelPiS_PfS0_S0_i(
	.param .u64 .ptr .align 1 _Z15spmv_coo_kernelPiS_PfS0_S0_i_param_0,
	.param .u64 .ptr .align 1 _Z15spmv_coo_kernelPiS_PfS0_S0_i_param_1,
	.param .u64 .ptr .align 1 _Z15spmv_coo_kernelPiS_PfS0_S0_i_param_2,
	.param .u64 .ptr .align 1 _Z15spmv_coo_kernelPiS_PfS0_S0_i_param_3,
	.param .u64 .ptr .align 1 _Z15spmv_coo_kernelPiS_PfS0_S0_i_param_4,
	.param .u32 _Z15spmv_coo_kernelPiS_PfS0_S0_i_param_5
)
{
	.reg .pred 	%p<2>;
	.reg .b32 	%r<8>;
	.reg .b32 	%f<5>;
	.reg .b64 	%rd<19>;

	ld.param.u64 	%rd1, [_Z15spmv_coo_kernelPiS_PfS0_S0_i_param_0];
	ld.param.u64 	%rd2, [_Z15spmv_coo_kernelPiS_PfS0_S0_i_param_1];
	ld.param.u64 	%rd3, [_Z15spmv_coo_kernelPiS_PfS0_S0_i_param_2];
	ld.param.u64 	%rd4, [_Z15spmv_coo_kernelPiS_PfS0_S0_i_param_3];
	ld.param.u64 	%rd5, [_Z15spmv_coo_kernelPiS_PfS0_S0_i_param_4];
	ld.param.u32 	%r2, [_Z15spmv_coo_kernelPiS_PfS0_S0_i_param_5];
	mov.u32 	%r3, %ctaid.x;
	mov.u32 	%r4, %ntid.x;
	mov.u32 	%r5, %tid.x;
	mad.lo.s32 	%r1, %r3, %r4, %r5;
	setp.ge.s32 	%p1, %r1, %r2;
	@%p1 bra 	$L__BB1_2;
	cvta.to.global.u64 	%rd6, %rd2;
	cvta.to.global.u64 	%rd7, %rd1;
	cvta.to.global.u64 	%rd8, %rd3;
	cvta.to.global.u64 	%rd9, %rd4;
	cvta.to.global.u64 	%rd10, %rd5;
	mul.wide.s32 	%rd11, %r1, 4;
	add.s64 	%rd12, %rd6, %rd11;
	ld.global.u32 	%r6, [%rd12];
	add.s64 	%rd13, %rd7, %rd11;
	ld.global.u32 	%r7, [%rd13];
	mul.wide.s32 	%rd14, %r7, 4;
	add.s64 	%rd15, %rd10, %rd14;
	add.s64 	%rd16, %rd8, %rd11;
	ld.global.f32 	%f1, [%rd16];
	mul.wide.s32 	%rd17, %r6, 4;
	add.s64 	%rd18, %rd9, %rd17;
	ld.global.f32 	%f2, [%rd18];
	mul.f32 	%f3, %f1, %f2;
	atom.global.add.f32 	%f4, [%rd15], %f3;
$L__BB1_2:
	ret;

}
	// .globl	_Z15spmv_csr_kernelPiS_PfS0_S0_ii
.visible .entry _Z15spmv_csr_kernelPiS_PfS0_S0_ii(
	.param .u64 .ptr .align 1 _Z15spmv_csr_kernelPiS_PfS0_S0_ii_param_0,
	.param .u64 .ptr .align 1 _Z15spmv_csr_kernelPiS_PfS0_S0_ii_param_1,
	.param .u64 .ptr .align 1 _Z15spmv_csr_kernelPiS_PfS0_S0_ii_param_2,
	.param .u64 .ptr .align 1 _Z15spmv_csr_kernelPiS_PfS0_S0_ii_param_3,
	.param .u64 .ptr .align 1 _Z15spmv_csr_kernelPiS_PfS0_S0_ii_param_4,
	.param .u32 _Z15spmv_csr_kernelPiS_PfS0_S0_ii_param_5,
	.param .u32 _Z15spmv_csr_kernelPiS_PfS0_S0_ii_param_6
)
{
	.reg .pred 	%p<11>;
	.reg .b32 	%r<67>;
	.reg .b32 	%f<112>;
	.reg .b64 	%rd<87>;

	ld.param.u64 	%rd6, [_Z15spmv_csr_kernelPiS_PfS0_S0_ii_param_0];
	ld.param.u64 	%rd8, [_Z15spmv_csr_kernelPiS_PfS0_S0_ii_param_1];
	ld.param.u64 	%rd9, [_Z15spmv_csr_kernelPiS_PfS0_S0_ii_param_2];
	ld.param.u64 	%rd10, [_Z15spmv_csr_kernelPiS_PfS0_S0_ii_param_3];
	ld.param.u64 	%rd7, [_Z15spmv_csr_kernelPiS_PfS0_S0_ii_param_4];
	ld.param.u32 	%r23, [_Z15spmv_csr_kernelPiS_PfS0_S0_ii_param_5];
	cvta.to.global.u64 	%rd1, %rd10;
	cvta.to.global.u64 	%rd2, %rd8;
	cvta.to.global.u64 	%rd3, %rd9;
	mov.u32 	%r24, %ctaid.x;
	mov.u32 	%r25, %ntid.x;
	mov.u32 	%r26, %tid.x;
	mad.lo.s32 	%r1, %r24, %r25, %r26;
	setp.ge.s32 	%p1, %r1, %r23;
	@%p1 bra 	$L__BB2_15;
	cvta.to.global.u64 	%rd11, %rd6;
	mul.wide.s32 	%rd12, %r1, 4;
	add.s64 	%rd13, %rd11, %rd12;
	ld.global.u32 	%r62, [%rd13];
	ld.global.u32 	%r3, [%rd13+4];
	setp.ge.s32 	%p2, %r62, %r3;
	mov.f32 	%f111, 0f00000000;
	@%p2 bra 	$L__BB2_14;
	add.s32 	%r27, %r62, 1;
	max.s32 	%r28, %r3, %r27;
	sub.s32 	%r4, %r28, %r62;
	and.b32  	%r5, %r4, 15;
	sub.s32 	%r29, %r62, %r28;
	setp.gt.u32 	%p3, %r29, -16;
	mov.f32 	%f111, 0f00000000;
	@%p3 bra 	$L__BB2_5;
	and.b32  	%r30, %r4, -16;
	neg.s32 	%r60, %r30;
	add.s64 	%rd4, %rd3, 32;
	add.s64 	%rd5, %rd2, 32;
	mov.f32 	%f111, 0f00000000;
$L__BB2_4:
	.pragma "nounroll";
	mul.wide.s32 	%rd14, %r62, 4;
	add.s64 	%rd15, %rd4, %rd14;
	add.s64 	%rd16, %rd5, %rd14;
	ld.global.f32 	%f18, [%rd15+-32];
	ld.global.u32 	%r31, [%rd16+-32];
	mul.wide.s32 	%rd17, %r31, 4;
	add.s64 	%rd18, %rd1, %rd17;
	ld.global.f32 	%f19, [%rd18];
	fma.rn.f32 	%f20, %f18, %f19, %f111;
	ld.global.f32 	%f21, [%rd15+-28];
	ld.global.u32 	%r32, [%rd16+-28];
	mul.wide.s32 	%rd19, %r32, 4;
	add.s64 	%rd20, %rd1, %rd19;
	ld.global.f32 	%f22, [%rd20];
	fma.rn.f32 	%f23, %f21, %f22, %f20;
	ld.global.f32 	%f24, [%rd15+-24];
	ld.global.u32 	%r33, [%rd16+-24];
	mul.wide.s32 	%rd21, %r33, 4;
	add.s64 	%rd22, %rd1, %rd21;
	ld.global.f32 	%f25, [%rd22];
	fma.rn.f32 	%f26, %f24, %f25, %f23;
	ld.global.f32 	%f27, [%rd15+-20];
	ld.global.u32 	%r34, [%rd16+-20];
	mul.wide.s32 	%rd23, %r34, 4;
	add.s64 	%rd24, %rd1, %rd23;
	ld.global.f32 	%f28, [%rd24];
	fma.rn.f32 	%f29, %f27, %f28, %f26;
	ld.global.f32 	%f30, [%rd15+-16];
	ld.global.u32 	%r35, [%rd16+-16];
	mul.wide.s32 	%rd25, %r35, 4;
	add.s64 	%rd26, %rd1, %rd25;
	ld.global.f32 	%f31, [%rd26];
	fma.rn.f32 	%f32, %f30, %f31, %f29;
	ld.global.f32 	%f33, [%rd15+-12];
	ld.global.u32 	%r36, [%rd16+-12];
	mul.wide.s32 	%rd27, %r36, 4;
	add.s64 	%rd28, %rd1, %rd27;
	ld.global.f32 	%f34, [%rd28];
	fma.rn.f32 	%f35, %f33, %f34, %f32;
	ld.global.f32 	%f36, [%rd15+-8];
	ld.global.u32 	%r37, [%rd16+-8];
	mul.wide.s32 	%rd29, %r37, 4;
	add.s64 	%rd30, %rd1, %rd29;
	ld.global.f32 	%f37, [%rd30];
	fma.rn.f32 	%f38, %f36, %f37, %f35;
	ld.global.f32 	%f39, [%rd15+-4];
	ld.global.u32 	%r38, [%rd16+-4];
	mul.wide.s32 	%rd31, %r38, 4;
	add.s64 	%rd32, %rd1, %rd31;
	ld.global.f32 	%f40, [%rd32];
	fma.rn.f32 	%f41, %f39, %f40, %f38;
	ld.global.f32 	%f42, [%rd15];
	ld.global.u32 	%r39, [%rd16];
	mul.wide.s32 	%rd33, %r39, 4;
	add.s64 	%rd34, %rd1, %rd33;
	ld.global.f32 	%f43, [%rd34];
	fma.rn.f32 	%f44, %f42, %f43, %f41;
	ld.global.f32 	%f45, [%rd15+4];
	ld.global.u32 	%r40, [%rd16+4];
	mul.wide.s32 	%rd35, %r40, 4;
	add.s64 	%rd36, %rd1, %rd35;
	ld.global.f32 	%f46, [%rd36];
	fma.rn.f32 	%f47, %f45, %f46, %f44;
	ld.global.f32 	%f48, [%rd15+8];
	ld.global.u32 	%r41, [%rd16+8];
	mul.wide.s32 	%rd37, %r41, 4;
	add.s64 	%rd38, %rd1, %rd37;
	ld.global.f32 	%f49, [%rd38];
	fma.rn.f32 	%f50, %f48, %f49, %f47;
	ld.global.f32 	%f51, [%rd15+12];
	ld.global.u32 	%r42, [%rd16+12];
	mul.wide.s32 	%rd39, %r42, 4;
	add.s64 	%rd40, %rd1, %rd39;
	ld.global.f32 	%f52, [%rd40];
	fma.rn.f32 	%f53, %f51, %f52, %f50;
	ld.global.f32 	%f54, [%rd15+16];
	ld.global.u32 	%r43, [%rd16+16];
	mul.wide.s32 	%rd41, %r43, 4;
	add.s64 	%rd42, %rd1, %rd41;
	ld.global.f32 	%f55, [%rd42];
	fma.rn.f32 	%f56, %f54, %f55, %f53;
	ld.global.f32 	%f57, [%rd15+20];
	ld.global.u32 	%r44, [%rd16+20];
	mul.wide.s32 	%rd43, %r44, 4;
	add.s64 	%rd44, %rd1, %rd43;
	ld.global.f32 	%f58, [%rd44];
	fma.rn.f32 	%f59, %f57, %f58, %f56;
	ld.global.f32 	%f60, [%rd15+24];
	ld.global.u32 	%r45, [%rd16+24];
	mul.wide.s32 	%rd45, %r45, 4;
	add.s64 	%rd46, %rd1, %rd45;
	ld.global.f32 	%f61, [%rd46];
	fma.rn.f32 	%f62, %f60, %f61, %f59;
	ld.global.f32 	%f63, [%rd15+28];
	ld.global.u32 	%r46, [%rd16+28];
	mul.wide.s32 	%rd47, %r46, 4;
	add.s64 	%rd48, %rd1, %rd47;
	ld.global.f32 	%f64, [%rd48];
	fma.rn.f32 	%f111, %f63, %f64, %f62;
	add.s32 	%r62, %r62, 16;
	add.s32 	%r60, %r60, 16;
	setp.ne.s32 	%p4, %r60, 0;
	@%p4 bra 	$L__BB2_4;
$L__BB2_5:
	setp.eq.s32 	%p5, %r5, 0;
	@%p5 bra 	$L__BB2_14;
	and.b32  	%r12, %r4, 7;
	setp.lt.u32 	%p6, %r5, 8;
	@%p6 bra 	$L__BB2_8;
	mul.wide.s32 	%rd49, %r62, 4;
	add.s64 	%rd50, %rd3, %rd49;
	ld.global.f32 	%f66, [%rd50];
	add.s64 	%rd51, %rd2, %rd49;
	ld.global.u32 	%r47, [%rd51];
	mul.wide.s32 	%rd52, %r47, 4;
	add.s64 	%rd53, %rd1, %rd52;
	ld.global.f32 	%f67, [%rd53];
	fma.rn.f32 	%f68, %f66, %f67, %f111;
	ld.global.f32 	%f69, [%rd50+4];
	ld.global.u32 	%r48, [%rd51+4];
	mul.wide.s32 	%rd54, %r48, 4;
	add.s64 	%rd55, %rd1, %rd54;
	ld.global.f32 	%f70, [%rd55];
	fma.rn.f32 	%f71, %f69, %f70, %f68;
	ld.global.f32 	%f72, [%rd50+8];
	ld.global.u32 	%r49, [%rd51+8];
	mul.wide.s32 	%rd56, %r49, 4;
	add.s64 	%rd57, %rd1, %rd56;
	ld.global.f32 	%f73, [%rd57];
	fma.rn.f32 	%f74, %f72, %f73, %f71;
	ld.global.f32 	%f75, [%rd50+12];
	ld.global.u32 	%r50, [%rd51+12];
	mul.wide.s32 	%rd58, %r50, 4;
	add.s64 	%rd59, %rd1, %rd58;
	ld.global.f32 	%f76, [%rd59];
	fma.rn.f32 	%f77, %f75, %f76, %f74;
	ld.global.f32 	%f78, [%rd50+16];
	ld.global.u32 	%r51, [%rd51+16];
	mul.wide.s32 	%rd60, %r51, 4;
	add.s64 	%rd61, %rd1, %rd60;
	ld.global.f32 	%f79, [%rd61];
	fma.rn.f32 	%f80, %f78, %f79, %f77;
	ld.global.f32 	%f81, [%rd50+20];
	ld.global.u32 	%r52, [%rd51+20];
	mul.wide.s32 	%rd62, %r52, 4;
	add.s64 	%rd63, %rd1, %rd62;
	ld.global.f32 	%f82, [%rd63];
	fma.rn.f32 	%f83, %f81, %f82, %f80;
	ld.global.f32 	%f84, [%rd50+24];
	ld.global.u32 	%r53, [%rd51+24];
	mul.wide.s32 	%rd64, %r53, 4;
	add.s64 	%rd65, %rd1, %rd64;
	ld.global.f32 	%f85, [%rd65];
	fma.rn.f32 	%f86, %f84, %f85, %f83;
	ld.global.f32 	%f87, [%rd50+28];
	ld.global.u32 	%r54, [%rd51+28];
	mul.wide.s32 	%rd66, %r54, 4;
	add.s64 	%rd67, %rd1, %rd66;
	ld.global.f32 	%f88, [%rd67];
	fma.rn.f32 	%f111, %f87, %f88, %f86;
	add.s32 	%r62, %r62, 8;
$L__BB2_8:
	setp.eq.s32 	%p7, %r12, 0;
	@%p7 bra 	$L__BB2_14;
	and.b32  	%r15, %r4, 3;
	setp.lt.u32 	%p8, %r12, 4;
	@%p8 bra 	$L__BB2_11;
	mul.wide.s32 	%rd68, %r62, 4;
	add.s64 	%rd69, %rd3, %rd68;
	ld.global.f32 	%f90, [%rd69];
	add.s64 	%rd70, %rd2, %rd68;
	ld.global.u32 	%r55, [%rd70];
	mul.wide.s32 	%rd71, %r55, 4;
	add.s64 	%rd72, %rd1, %rd71;
	ld.global.f32 	%f91, [%rd72];
	fma.rn.f32 	%f92, %f90, %f91, %f111;
	ld.global.f32 	%f93, [%rd69+4];
	ld.global.u32 	%r56, [%rd70+4];
	mul.wide.s32 	%rd73, %r56, 4;
	add.s64 	%rd74, %rd1, %rd73;
	ld.global.f32 	%f94, [%rd74];
	fma.rn.f32 	%f95, %f93, %f94, %f92;
	ld.global.f32 	%f96, [%rd69+8];
	ld.global.u32 	%r57, [%rd70+8];
	mul.wide.s32 	%rd75, %r57, 4;
	add.s64 	%rd76, %rd1, %rd75;
	ld.global.f32 	%f97, [%rd76];
	fma.rn.f32 	%f98, %f96, %f97, %f95;
	ld.global.f32 	%f99, [%rd69+12];
	ld.global.u32 	%r58, [%rd70+12];
	mul.wide.s32 	%rd77, %r58, 4;
	add.s64 	%rd78, %rd1, %rd77;
	ld.global.f32 	%f100, [%rd78];
	fma.rn.f32 	%f111, %f99, %f100, %f98;
	add.s32 	%r62, %r62, 4;
$L__BB2_11:
	setp.eq.s32 	%p9, %r15, 0;
	@%p9 bra 	$L__BB2_14;
	neg.s32 	%r65, %r15;
$L__BB2_13:
	.pragma "nounroll";
	mul.wide.s32 	%rd79, %r62, 4;
	add.s64 	%rd80, %rd2, %rd79;
	add.s64 	%rd81, %rd3, %rd79;
	ld.global.f32 	%f101, [%rd81];
	ld.global.u32 	%r59, [%rd80];
	mul.wide.s32 	%rd82, %r59, 4;
	add.s64 	%rd83, %rd1, %rd82;
	ld.global.f32 	%f102, [%rd83];
	fma.rn.f32 	%f111, %f101, %f102, %f111;
	add.s32 	%r62, %r62, 1;
	add.s32 	%r65, %r65, 1;
	setp.ne.s32 	%p10, %r65, 0;
	@%p10 bra 	$L__BB2_13;
$L__BB2_14:
	cvta.to.global.u64 	%rd84, %rd7;
	add.s64 	%rd86, %rd84, %rd12;
	st.global.f32 	[%rd86], %f111;
$L__BB2_15:
	ret;

}
	// .globl	_Z15spmv_ell_kernelPiPfS0_S0_iii
.visible .entry _Z15spmv_ell_kernelPiPfS0_S0_iii(
	.param .u64 .ptr .align 1 _Z15spmv_ell_kernelPiPfS0_S0_iii_param_0,
	.param .u64 .ptr .align 1 _Z15spmv_ell_kernelPiPfS0_S0_iii_param_1,
	.param .u64 .ptr .align 1 _Z15spmv_ell_kernelPiPfS0_S0_iii_param_2,
	.param .u64 .ptr .align 1 _Z15spmv_ell_kernelPiPfS0_S0_iii_param_3,
	.param .u32 _Z15spmv_ell_kernelPiPfS0_S0_iii_param_4,
	.param .u32 _Z15spmv_ell_kernelPiPfS0_S0_iii_param_5,
	.param .u32 _Z15spmv_ell_kernelPiPfS0_S0_iii_param_6
)
{
	.reg .pred 	%p<11>;
	.reg .b32 	%r<46>;
	.reg .b32 	%f<68>;
	.reg .b64 	%rd<78>;

	ld.param.u64 	%rd5, [_Z15spmv_ell_kernelPiPfS0_S0_iii_param_0];
	ld.param.u64 	%rd6, [_Z15spmv_ell_kernelPiPfS0_S0_iii_param_1];
	ld.param.u64 	%rd7, [_Z15spmv_ell_kernelPiPfS0_S0_iii_param_2];
	ld.param.u64 	%rd4, [_Z15spmv_ell_kernelPiPfS0_S0_iii_param_3];
	ld.param.u32 	%r16, [_Z15spmv_ell_kernelPiPfS0_S0_iii_param_4];
	ld.param.u32 	%r17, [_Z15spmv_ell_kernelPiPfS0_S0_iii_param_6];
	cvta.to.global.u64 	%rd1, %rd7;
	cvta.to.global.u64 	%rd2, %rd6;
	cvta.to.global.u64 	%rd3, %rd5;
	mov.u32 	%r18, %ctaid.x;
	mov.u32 	%r19, %ntid.x;
	mov.u32 	%r20, %tid.x;
	mad.lo.s32 	%r1, %r18, %r19, %r20;
	setp.ge.s32 	%p1, %r1, %r16;
	@%p1 bra 	$L__BB3_14;
	setp.lt.s32 	%p2, %r17, 1;
	mov.f32 	%f67, 0f00000000;
	@%p2 bra 	$L__BB3_13;
	and.b32  	%r2, %r17, 7;
	setp.lt.u32 	%p3, %r17, 8;
	mov.f32 	%f67, 0f00000000;
	mov.b32 	%r44, 0;
	@%p3 bra 	$L__BB3_5;
	and.b32  	%r44, %r17, 2147483640;
	neg.s32 	%r42, %r44;
	shl.b32 	%r5, %r16, 3;
	mov.f32 	%f67, 0f00000000;
	mul.wide.s32 	%rd13, %r16, 4;
	mov.u32 	%r41, %r1;
$L__BB3_4:
	.pragma "nounroll";
	mul.wide.s32 	%rd8, %r41, 4;
	add.s64 	%rd9, %rd3, %rd8;
	ld.global.u32 	%r22, [%rd9];
	add.s64 	%rd10, %rd2, %rd8;
	ld.global.f32 	%f17, [%rd10];
	mul.wide.s32 	%rd11, %r22, 4;
	add.s64 	%rd12, %rd1, %rd11;
	ld.global.f32 	%f18, [%rd12];
	fma.rn.f32 	%f19, %f17, %f18, %f67;
	add.s64 	%rd14, %rd9, %rd13;
	ld.global.u32 	%r23, [%rd14];
	add.s64 	%rd15, %rd10, %rd13;
	ld.global.f32 	%f20, [%rd15];
	mul.wide.s32 	%rd16, %r23, 4;
	add.s64 	%rd17, %rd1, %rd16;
	ld.global.f32 	%f21, [%rd17];
	fma.rn.f32 	%f22, %f20, %f21, %f19;
	add.s64 	%rd18, %rd14, %rd13;
	ld.global.u32 	%r24, [%rd18];
	add.s64 	%rd19, %rd15, %rd13;
	ld.global.f32 	%f23, [%rd19];
	mul.wide.s32 	%rd20, %r24, 4;
	add.s64 	%rd21, %rd1, %rd20;
	ld.global.f32 	%f24, [%rd21];
	fma.rn.f32 	%f25, %f23, %f24, %f22;
	add.s64 	%rd22, %rd18, %rd13;
	ld.global.u32 	%r25, [%rd22];
	add.s64 	%rd23, %rd19, %rd13;
	ld.global.f32 	%f26, [%rd23];
	mul.wide.s32 	%rd24, %r25, 4;
	add.s64 	%rd25, %rd1, %rd24;
	ld.global.f32 	%f27, [%rd25];
	fma.rn.f32 	%f28, %f26, %f27, %f25;
	add.s64 	%rd26, %rd22, %rd13;
	ld.global.u32 	%r26, [%rd26];
	add.s64 	%rd27, %rd23, %rd13;
	ld.global.f32 	%f29, [%rd27];
	mul.wide.s32 	%rd28, %r26, 4;
	add.s64 	%rd29, %rd1, %rd28;
	ld.global.f32 	%f30, [%rd29];
	fma.rn.f32 	%f31, %f29, %f30, %f28;
	add.s64 	%rd30, %rd26, %rd13;
	ld.global.u32 	%r27, [%rd30];
	add.s64 	%rd31, %rd27, %rd13;
	ld.global.f32 	%f32, [%rd31];
	mul.wide.s32 	%rd32, %r27, 4;
	add.s64 	%rd33, %rd1, %rd32;
	ld.global.f32 	%f33, [%rd33];
	fma.rn.f32 	%f34, %f32, %f33, %f31;
	add.s64 	%rd34, %rd30, %rd13;
	ld.global.u32 	%r28, [%rd34];
	add.s64 	%rd35, %rd31, %rd13;
	ld.global.f32 	%f35, [%rd35];
	mul.wide.s32 	%rd36, %r28, 4;
	add.s64 	%rd37, %rd1, %rd36;
	ld.global.f32 	%f36, [%rd37];
	fma.rn.f32 	%f37, %f35, %f36, %f34;
	add.s64 	%rd38, %rd34, %rd13;
	ld.global.u32 	%r29, [%rd38];
	add.s64 	%rd39, %rd35, %rd13;
	ld.global.f32 	%f38, [%rd39];
	mul.wide.s32 	%rd40, %r29, 4;
	add.s64 	%rd41, %rd1, %rd40;
	ld.global.f32 	%f39, [%rd41];
	fma.rn.f32 	%f67, %f38, %f39, %f37;
	add.s32 	%r42, %r42, 8;
	add.s32 	%r41, %r41, %r5;
	setp.ne.s32 	%p4, %r42, 0;
	@%p4 bra 	$L__BB3_4;
$L__BB3_5:
	setp.eq.s32 	%p5, %r2, 0;
	@%p5 bra 	$L__BB3_13;
	and.b32  	%r11, %r17, 3;
	setp.lt.u32 	%p6, %r2, 4;
	@%p6 bra 	$L__BB3_8;
	mad.lo.s32 	%r30, %r44, %r16, %r1;
	mul.wide.s32 	%rd42, %r30, 4;
	add.s64 	%rd43, %rd3, %rd42;
	ld.global.u32 	%r31, [%rd43];
	add.s64 	%rd44, %rd2, %rd42;
	ld.global.f32 	%f41, [%rd44];
	mul.wide.s32 	%rd45, %r31, 4;
	add.s64 	%rd46, %rd1, %rd45;
	ld.global.f32 	%f42, [%rd46];
	fma.rn.f32 	%f43, %f41, %f42, %f67;
	mul.wide.s32 	%rd47, %r16, 4;
	add.s64 	%rd48, %rd43, %rd47;
	ld.global.u32 	%r32, [%rd48];
	add.s64 	%rd49, %rd44, %rd47;
	ld.global.f32 	%f44, [%rd49];
	mul.wide.s32 	%rd50, %r32, 4;
	add.s64 	%rd51, %rd1, %rd50;
	ld.global.f32 	%f45, [%rd51];
	fma.rn.f32 	%f46, %f44, %f45, %f43;
	add.s64 	%rd52, %rd48, %rd47;
	ld.global.u32 	%r33, [%rd52];
	add.s64 	%rd53, %rd49, %rd47;
	ld.global.f32 	%f47, [%rd53];
	mul.wide.s32 	%rd54, %r33, 4;
	add.s64 	%rd55, %rd1, %rd54;
	ld.global.f32 	%f48, [%rd55];
	fma.rn.f32 	%f49, %f47, %f48, %f46;
	add.s64 	%rd56, %rd52, %rd47;
	ld.global.u32 	%r34, [%rd56];
	add.s64 	%rd57, %rd53, %rd47;
	ld.global.f32 	%f50, [%rd57];
	mul.wide.s32 	%rd58, %r34, 4;
	add.s64 	%rd59, %rd1, %rd58;
	ld.global.f32 	%f51, [%rd59];
	fma.rn.f32 	%f67, %f50, %f51, %f49;
	add.s32 	%r44, %r44, 4;
$L__BB3_8:
	setp.eq.s32 	%p7, %r11, 0;
	@%p7 bra 	$L__BB3_13;
	setp.eq.s32 	%p8, %r11, 1;
	@%p8 bra 	$L__BB3_11;
	mad.lo.s32 	%r35, %r44, %r16, %r1;
	mul.wide.s32 	%rd60, %r35, 4;
	add.s64 	%rd61, %rd3, %rd60;
	ld.global.u32 	%r36, [%rd61];
	add.s64 	%rd62, %rd2, %rd60;
	ld.global.f32 	%f53, [%rd62];
	mul.wide.s32 	%rd63, %r36, 4;
	add.s64 	%rd64, %rd1, %rd63;
	ld.global.f32 	%f54, [%rd64];
	fma.rn.f32 	%f55, %f53, %f54, %f67;
	mul.wide.s32 	%rd65, %r16, 4;
	add.s64 	%rd66, %rd61, %rd65;
	ld.global.u32 	%r37, [%rd66];
	add.s64 	%rd67, %rd62, %rd65;
	ld.global.f32 	%f56, [%rd67];
	mul.wide.s32 	%rd68, %r37, 4;
	add.s64 	%rd69, %rd1, %rd68;
	ld.global.f32 	%f57, [%rd69];
	fma.rn.f32 	%f67, %f56, %f57, %f55;
	add.s32 	%r44, %r44, 2;
$L__BB3_11:
	and.b32  	%r38, %r17, 1;
	setp.eq.b32 	%p9, %r38, 1;
	not.pred 	%p10, %p9;
	@%p10 bra 	$L__BB3_13;
	mad.lo.s32 	%r39, %r44, %r16, %r1;
	mul.wide.s32 	%rd70, %r39, 4;
	add.s64 	%rd71, %rd3, %rd70;
	ld.global.u32 	%r40, [%rd71];
	add.s64 	%rd72, %rd2, %rd70;
	ld.global.f32 	%f58, [%rd72];
	mul.wide.s32 	%rd73, %r40, 4;
	add.s64 	%rd74, %rd1, %rd73;
	ld.global.f32 	%f59, [%rd74];
	fma.rn.f32 	%f67, %f58, %f59, %f67;
$L__BB3_13:
	cvta.to.global.u64 	%rd75, %rd4;
	mul.wide.s32 	%rd76, %r1, 4;
	add.s64 	%rd77, %rd75, %rd76;
	st.global.f32 	[%rd77], %f67;
$L__BB3_14:
	ret;

}
	// .globl	_Z15spmv_jds_kernelPiPfS_S_S0_S0_iii
.visible .entry _Z15spmv_jds_kernelPiPfS_S_S0_S0_iii(
	.param .u64 .ptr .align 1 _Z15spmv_jds_kernelPiPfS_S_S0_S0_iii_param_0,
	.param .u64 .ptr .align 1 _Z15spmv_jds_kernelPiPfS_S_S0_S0_iii_param_1,
	.param .u64 .ptr .align 1 _Z15spmv_jds_kernelPiPfS_S_S0_S0_iii_param_2,
	.param .u64 .ptr .align 1 _Z15spmv_jds_kernelPiPfS_S_S0_S0_iii_param_3,
	.param .u64 .ptr .align 1 _Z15spmv_jds_kernelPiPfS_S_S0_S0_iii_param_4,
	.param .u64 .ptr .align 1 _Z15spmv_jds_kernelPiPfS_S_S0_S0_iii_param_5,
	.param .u32 _Z15spmv_jds_kernelPiPfS_S_S0_S0_iii_param_6,
	.param .u32 _Z15spmv_jds_kernelPiPfS_S_S0_S0_iii_param_7,
	.param .u32 _Z15spmv_jds_kernelPiPfS_S_S0_S0_iii_param_8
)
{
	.reg .pred 	%p<26>;
	.reg .b32 	%r<76>;
	.reg .b32 	%f<92>;
	.reg .b64 	%rd<102>;

	ld.param.u64 	%rd12, [_Z15spmv_jds_kernelPiPfS_S_S0_S0_iii_param_0];
	ld.param.u64 	%rd13, [_Z15spmv_jds_kernelPiPfS_S_S0_S0_iii_param_1];
	ld.param.u64 	%rd10, [_Z15spmv_jds_kernelPiPfS_S_S0_S0_iii_param_2];
	ld.param.u64 	%rd14, [_Z15spmv_jds_kernelPiPfS_S_S0_S0_iii_param_3];
	ld.param.u64 	%rd15, [_Z15spmv_jds_kernelPiPfS_S_S0_S0_iii_param_4];
	ld.param.u64 	%rd11, [_Z15spmv_jds_kernelPiPfS_S_S0_S0_iii_param_5];
	ld.param.u32 	%r44, [_Z15spmv_jds_kernelPiPfS_S_S0_S0_iii_param_6];
	ld.param.u32 	%r43, [_Z15spmv_jds_kernelPiPfS_S_S0_S0_iii_param_8];
	cvta.to.global.u64 	%rd1, %rd15;
	cvta.to.global.u64 	%rd2, %rd13;
	cvta.to.global.u64 	%rd3, %rd12;
	cvta.to.global.u64 	%rd4, %rd14;
	mov.u32 	%r45, %ctaid.x;
	mov.u32 	%r46, %ntid.x;
	mov.u32 	%r47, %tid.x;
	mad.lo.s32 	%r1, %r45, %r46, %r47;
	setp.ge.s32 	%p1, %r1, %r44;
	@%p1 bra 	$L__BB4_41;
	cvta.to.global.u64 	%rd16, %rd10;
	mul.wide.s32 	%rd17, %r1, 4;
	add.s64 	%rd18, %rd16, %rd17;
	ld.global.u32 	%r2, [%rd18];
	setp.lt.s32 	%p2, %r43, 1;
	mov.f32 	%f73, 0f00000000;
	@%p2 bra 	$L__BB4_40;
	and.b32  	%r3, %r43, 7;
	setp.lt.u32 	%p3, %r43, 8;
	mov.f32 	%f73, 0f00000000;
	mov.b32 	%r74, 0;
	@%p3 bra 	$L__BB4_21;
	and.b32  	%r74, %r43, 2147483640;
	ld.global.u32 	%r72, [%rd4];
	neg.s32 	%r71, %r74;
	add.s64 	%rd101, %rd4, 16;
	mov.f32 	%f73, 0f00000000;
$L__BB4_4:
	.pragma "nounroll";
	add.s32 	%r9, %r72, %r1;
	ld.global.u32 	%r10, [%rd101+-12];
	setp.ge.s32 	%p4, %r9, %r10;
	@%p4 bra 	$L__BB4_6;
	mul.wide.s32 	%rd19, %r9, 4;
	add.s64 	%rd20, %rd3, %rd19;
	ld.global.u32 	%r49, [%rd20];
	add.s64 	%rd21, %rd2, %rd19;
	ld.global.f32 	%f40, [%rd21];
	mul.wide.s32 	%rd22, %r49, 4;
	add.s64 	%rd23, %rd1, %rd22;
	ld.global.f32 	%f41, [%rd23];
	fma.rn.f32 	%f73, %f40, %f41, %f73;
$L__BB4_6:
	add.s32 	%r11, %r10, %r1;
	ld.global.u32 	%r12, [%rd101+-8];
	setp.ge.s32 	%p5, %r11, %r12;
	@%p5 bra 	$L__BB4_8;
	mul.wide.s32 	%rd24, %r11, 4;
	add.s64 	%rd25, %rd3, %rd24;
	ld.global.u32 	%r50, [%rd25];
	add.s64 	%rd26, %rd2, %rd24;
	ld.global.f32 	%f42, [%rd26];
	mul.wide.s32 	%rd27, %r50, 4;
	add.s64 	%rd28, %rd1, %rd27;
	ld.global.f32 	%f43, [%rd28];
	fma.rn.f32 	%f73, %f42, %f43, %f73;
$L__BB4_8:
	add.s32 	%r13, %r12, %r1;
	ld.global.u32 	%r14, [%rd101+-4];
	setp.ge.s32 	%p6, %r13, %r14;
	@%p6 bra 	$L__BB4_10;
	mul.wide.s32 	%rd29, %r13, 4;
	add.s64 	%rd30, %rd3, %rd29;
	ld.global.u32 	%r51, [%rd30];
	add.s64 	%rd31, %rd2, %rd29;
	ld.global.f32 	%f44, [%rd31];
	mul.wide.s32 	%rd32, %r51, 4;
	add.s64 	%rd33, %rd1, %rd32;
	ld.global.f32 	%f45, [%rd33];
	fma.rn.f32 	%f73, %f44, %f45, %f73;
$L__BB4_10:
	add.s32 	%r15, %r14, %r1;
	ld.global.u32 	%r16, [%rd101];
	setp.ge.s32 	%p7, %r15, %r16;
	@%p7 bra 	$L__BB4_12;
	mul.wide.s32 	%rd34, %r15, 4;
	add.s64 	%rd35, %rd3, %rd34;
	ld.global.u32 	%r52, [%rd35];
	add.s64 	%rd36, %rd2, %rd34;
	ld.global.f32 	%f46, [%rd36];
	mul.wide.s32 	%rd37, %r52, 4;
	add.s64 	%rd38, %rd1, %rd37;
	ld.global.f32 	%f47, [%rd38];
	fma.rn.f32 	%f73, %f46, %f47, %f73;
$L__BB4_12:
	add.s32 	%r17, %r16, %r1;
	ld.global.u32 	%r18, [%rd101+4];
	setp.ge.s32 	%p8, %r17, %r18;
	@%p8 bra 	$L__BB4_14;
	mul.wide.s32 	%rd39, %r17, 4;
	add.s64 	%rd40, %rd3, %rd39;
	ld.global.u32 	%r53, [%rd40];
	add.s64 	%rd41, %rd2, %rd39;
	ld.global.f32 	%f48, [%rd41];
	mul.wide.s32 	%rd42, %r53, 4;
	add.s64 	%rd43, %rd1, %rd42;
	ld.global.f32 	%f49, [%rd43];
	fma.rn.f32 	%f73, %f48, %f49, %f73;
$L__BB4_14:
	add.s32 	%r19, %r18, %r1;
	ld.global.u32 	%r20, [%rd101+8];
	setp.ge.s32 	%p9, %r19, %r20;
	@%p9 bra 	$L__BB4_16;
	mul.wide.s32 	%rd44, %r19, 4;
	add.s64 	%rd45, %rd3, %rd44;
	ld.global.u32 	%r54, [%rd45];
	add.s64 	%rd46, %rd2, %rd44;
	ld.global.f32 	%f50, [%rd46];
	mul.wide.s32 	%rd47, %r54, 4;
	add.s64 	%rd48, %rd1, %rd47;
	ld.global.f32 	%f51, [%rd48];
	fma.rn.f32 	%f73, %f50, %f51, %f73;
$L__BB4_16:
	add.s32 	%r21, %r20, %r1;
	ld.global.u32 	%r22, [%rd101+12];
	setp.ge.s32 	%p10, %r21, %r22;
	@%p10 bra 	$L__BB4_18;
	mul.wide.s32 	%rd49, %r21, 4;
	add.s64 	%rd50, %rd3, %rd49;
	ld.global.u32 	%r55, [%rd50];
	add.s64 	%rd51, %rd2, %rd49;
	ld.global.f32 	%f52, [%rd51];
	mul.wide.s32 	%rd52, %r55, 4;
	add.s64 	%rd53, %rd1, %rd52;
	ld.global.f32 	%f53, [%rd53];
	fma.rn.f32 	%f73, %f52, %f53, %f73;
$L__BB4_18:
	add.s32 	%r23, %r22, %r1;
	ld.global.u32 	%r72, [%rd101+16];
	setp.ge.s32 	%p11, %r23, %r72;
	@%p11 bra 	$L__BB4_20;
	mul.wide.s32 	%rd54, %r23, 4;
	add.s64 	%rd55, %rd3, %rd54;
	ld.global.u32 	%r56, [%rd55];
	add.s64 	%rd56, %rd2, %rd54;
	ld.global.f32 	%f54, [%rd56];
	mul.wide.s32 	%rd57, %r56, 4;
	add.s64 	%rd58, %rd1, %rd57;
	ld.global.f32 	%f55, [%rd58];
	fma.rn.f32 	%f73, %f54, %f55, %f73;
$L__BB4_20:
	add.s32 	%r71, %r71, 8;
	add.s64 	%rd101, %rd101, 32;
	setp.ne.s32 	%p12, %r71, 0;
	@%p12 bra 	$L__BB4_4;
$L__BB4_21:
	setp.eq.s32 	%p13, %r3, 0;
	@%p13 bra 	$L__BB4_40;
	and.b32  	%r27, %r43, 3;
	setp.lt.u32 	%p14, %r3, 4;
	@%p14 bra 	$L__BB4_31;
	mul.wide.u32 	%rd59, %r74, 4;
	add.s64 	%rd8, %rd4, %rd59;
	ld.global.u32 	%r57, [%rd8];
	add.s32 	%r28, %r57, %r1;
	ld.global.u32 	%r29, [%rd8+4];
	setp.ge.s32 	%p15, %r28, %r29;
	@%p15 bra 	$L__BB4_25;
	mul.wide.s32 	%rd60, %r28, 4;
	add.s64 	%rd61, %rd3, %rd60;
	ld.global.u32 	%r58, [%rd61];
	add.s64 	%rd62, %rd2, %rd60;
	ld.global.f32 	%f57, [%rd62];
	mul.wide.s32 	%rd63, %r58, 4;
	add.s64 	%rd64, %rd1, %rd63;
	ld.global.f32 	%f58, [%rd64];
	fma.rn.f32 	%f73, %f57, %f58, %f73;
$L__BB4_25:
	add.s32 	%r30, %r29, %r1;
	ld.global.u32 	%r31, [%rd8+8];
	setp.ge.s32 	%p16, %r30, %r31;
	@%p16 bra 	$L__BB4_27;
	mul.wide.s32 	%rd65, %r30, 4;
	add.s64 	%rd66, %rd3, %rd65;
	ld.global.u32 	%r59, [%rd66];
	add.s64 	%rd67, %rd2, %rd65;
	ld.global.f32 	%f59, [%rd67];
	mul.wide.s32 	%rd68, %r59, 4;
	add.s64 	%rd69, %rd1, %rd68;
	ld.global.f32 	%f60, [%rd69];
	fma.rn.f32 	%f73, %f59, %f60, %f73;
$L__BB4_27:
	add.s32 	%r32, %r31, %r1;
	ld.global.u32 	%r33, [%rd8+12];
	setp.ge.s32 	%p17, %r32, %r33;
	@%p17 bra 	$L__BB4_29;
	mul.wide.s32 	%rd70, %r32, 4;
	add.s64 	%rd71, %rd3, %rd70;
	ld.global.u32 	%r60, [%rd71];
	add.s64 	%rd72, %rd2, %rd70;
	ld.global.f32 	%f61, [%rd72];
	mul.wide.s32 	%rd73, %r60, 4;
	add.s64 	%rd74, %rd1, %rd73;
	ld.global.f32 	%f62, [%rd74];
	fma.rn.f32 	%f73, %f61, %f62, %f73;
$L__BB4_29:
	add.s32 	%r34, %r33, %r1;
	add.s32 	%r74, %r74, 4;
	ld.global.u32 	%r61, [%rd8+16];
	setp.ge.s32 	%p18, %r34, %r61;
	@%p18 bra 	$L__BB4_31;
	mul.wide.s32 	%rd75, %r34, 4;
	add.s64 	%rd76, %rd3, %rd75;
	ld.global.u32 	%r62, [%rd76];
	add.s64 	%rd77, %rd2, %rd75;
	ld.global.f32 	%f63, [%rd77];
	mul.wide.s32 	%rd78, %r62, 4;
	add.s64 	%rd79, %rd1, %rd78;
	ld.global.f32 	%f64, [%rd79];
	fma.rn.f32 	%f73, %f63, %f64, %f73;
$L__BB4_31:
	setp.eq.s32 	%p19, %r27, 0;
	@%p19 bra 	$L__BB4_40;
	setp.eq.s32 	%p20, %r27, 1;
	@%p20 bra 	$L__BB4_37;
	mul.wide.u32 	%rd80, %r74, 4;
	add.s64 	%rd9, %rd4, %rd80;
	ld.global.u32 	%r63, [%rd9];
	add.s32 	%r37, %r63, %r1;
	ld.global.u32 	%r38, [%rd9+4];
	setp.ge.s32 	%p21, %r37, %r38;
	@%p21 bra 	$L__BB4_35;
	mul.wide.s32 	%rd81, %r37, 4;
	add.s64 	%rd82, %rd3, %rd81;
	ld.global.u32 	%r64, [%rd82];
	add.s64 	%rd83, %rd2, %rd81;
	ld.global.f32 	%f66, [%rd83];
	mul.wide.s32 	%rd84, %r64, 4;
	add.s64 	%rd85, %rd1, %rd84;
	ld.global.f32 	%f67, [%rd85];
	fma.rn.f32 	%f73, %f66, %f67, %f73;
$L__BB4_35:
	add.s32 	%r39, %r38, %r1;
	add.s32 	%r74, %r74, 2;
	ld.global.u32 	%r65, [%rd9+8];
	setp.ge.s32 	%p22, %r39, %r65;
	@%p22 bra 	$L__BB4_37;
	mul.wide.s32 	%rd86, %r39, 4;
	add.s64 	%rd87, %rd3, %rd86;
	ld.global.u32 	%r66, [%rd87];
	add.s64 	%rd88, %rd2, %rd86;
	ld.global.f32 	%f68, [%rd88];
	mul.wide.s32 	%rd89, %r66, 4;
	add.s64 	%rd90, %rd1, %rd89;
	ld.global.f32 	%f69, [%rd90];
	fma.rn.f32 	%f73, %f68, %f69, %f73;
$L__BB4_37:
	and.b32  	%r67, %r43, 1;
	setp.eq.b32 	%p23, %r67, 1;
	not.pred 	%p24, %p23;
	@%p24 bra 	$L__BB4_40;
	mul.wide.u32 	%rd91, %r74, 4;
	add.s64 	%rd92, %rd4, %rd91;
	ld.global.u32 	%r68, [%rd92];
	add.s32 	%r42, %r68, %r1;
	ld.global.u32 	%r69, [%rd92+4];
	setp.ge.s32 	%p25, %r42, %r69;
	@%p25 bra 	$L__BB4_40;
	mul.wide.s32 	%rd93, %r42, 4;
	add.s64 	%rd94, %rd3, %rd93;
	ld.global.u32 	%r70, [%rd94];
	add.s64 	%rd95, %rd2, %rd93;
	ld.global.f32 	%f70, [%rd95];
	mul.wide.s32 	%rd96, %r70, 4;
	add.s64 	%rd97, %rd1, %rd96;
	ld.global.f32 	%f71, [%rd97];
	fma.rn.f32 	%f73, %f70, %f71, %f73;
$L__BB4_40:
	cvta.to.global.u64 	%rd98, %rd11;
	mul.wide.s32 	%rd99, %r2, 4;
	add.s64 	%rd100, %rd98, %rd99;
	st.global.f32 	[%rd100], %f73;
$L__BB4_41:
	ret;

}


// ===== COMPILED SASS (sm_100) =====

	.target	sm_100

	.elftype	@"ET_EXEC"


//--------------------- .note.nv.tkinfo           --------------------------
	.section	.note.nv.tkinfo,"",@"SHT_NOTE"
	.sectionflags	@"SHF_NOTE_NV_TKINFO"
	.tkinfo
        /*0018*/ 	.word	0x00000002
        /*0030*/ 	.string	""
        /*0030*/ 	.string	"ptxas"
        /*0030*/ 	.string	"Cuda compilation tools, release 13.0, V13.0.88"
        /*0030*/ 	.string	"Build cuda_13.0.r13.0/compiler.36424714_0"
        /*0030*/ 	.string	"-arch sm_100 -m 64 "



//--------------------- .note.nv.cuinfo           --------------------------
	.section	.note.nv.cuinfo,"",@"SHT_NOTE"
	.sectionflags	@"SHF_NOTE_NV_CUINFO"
        /*0018*/ 	.short	0x0002
        /*001a*/ 	.short	0x0064
        /*001c*/ 	.short	0x0082
	.zero		2


//--------------------- .nv.info                  --------------------------
	.section	.nv.info,"",@"SHT_CUDA_INFO"
	.align	4


	//----- nvinfo : EIATTR_REGCOUNT
	.align		4
        /*0000*/ 	.byte	0x04, 0x2f
        /*0002*/ 	.short	(.L_1 - .L_0)
	.align		4
.L_0:
        /*0004*/ 	.word	index@(_Z11spmv_kernelPfS_S_ii)
        /*0008*/ 	.word	0x0000001e


	//----- nvinfo : EIATTR_FRAME_SIZE
	.align		4
.L_1:
        /*000c*/ 	.byte	0x04, 0x11
        /*000e*/ 	.short	(.L_3 - .L_2)
	.align		4
.L_2:
        /*0010*/ 	.word	index@(_Z11spmv_kernelPfS_S_ii)
        /*0014*/ 	.word	0x00000000


	//----- nvinfo : EIATTR_REGCOUNT
	.align		4
.L_3:
        /*0018*/ 	.byte	0x04, 0x2f
        /*001a*/ 	.short	(.L_5 - .L_4)
	.align		4
.L_4:
        /*001c*/ 	.word	index@(_Z15spmv_coo_kernelPiS_PfS0_S0_i)
        /*0020*/ 	.word	0x0000000e


	//----- nvinfo : EIATTR_FRAME_SIZE
	.align		4
.L_5:
        /*0024*/ 	.byte	0x04, 0x11
        /*0026*/ 	.short	(.L_7 - .L_6)
	.align		4
.L_6:
        /*0028*/ 	.word	index@(_Z15spmv_coo_kernelPiS_PfS0_S0_i)
        /*002c*/ 	.word	0x00000000


	//----- nvinfo : EIATTR_REGCOUNT
	.align		4
.L_7:
        /*0030*/ 	.byte	0x04, 0x2f
        /*0032*/ 	.short	(.L_9 - .L_8)
	.align		4
.L_8:
        /*0034*/ 	.word	index@(_Z15spmv_csr_kernelPiS_PfS0_S0_ii)
        /*0038*/ 	.word	0x00000020


	//----- nvinfo : EIATTR_FRAME_SIZE
	.align		4
.L_9:
        /*003c*/ 	.byte	0x04, 0x11
        /*003e*/ 	.short	(.L_11 - .L_10)
	.align		4
.L_10:
        /*0040*/ 	.word	index@(_Z15spmv_csr_kernelPiS_PfS0_S0_ii)
        /*0044*/ 	.word	0x00000000


	//----- nvinfo : EIATTR_REGCOUNT
	.align		4
.L_11:
        /*0048*/ 	.byte	0x04, 0x2f
        /*004a*/ 	.short	(.L_13 - .L_12)
	.align		4
.L_12:
        /*004c*/ 	.word	index@(_Z15spmv_ell_kernelPiPfS0_S0_iii)
        /*0050*/ 	.word	0x00000022


	//----- nvinfo : EIATTR_FRAME_SIZE
	.align		4
.L_13:
        /*0054*/ 	.byte	0x04, 0x11
        /*0056*/ 	.short	(.L_15 - .L_14)
	.align		4
.L_14:
        /*0058*/ 	.word	index@(_Z15spmv_ell_kernelPiPfS0_S0_iii)
        /*005c*/ 	.word	0x00000000


	//----- nvinfo : EIATTR_REGCOUNT
	.align		4
.L_15:
        /*0060*/ 	.byte	0x04, 0x2f
        /*0062*/ 	.short	(.L_17 - .L_16)
	.align		4
.L_16:
        /*0064*/ 	.word	index@(_Z15spmv_jds_kernelPiPfS_S_S0_S0_iii)
        /*0068*/ 	.word	0x00000028


	//----- nvinfo : EIATTR_FRAME_SIZE
	.align		4
.L_17:
        /*006c*/ 	.byte	0x04, 0x11
        /*006e*/ 	.short	(.L_19 - .L_18)
	.align		4
.L_18:
        /*0070*/ 	.word	index@(_Z15spmv_jds_kernelPiPfS_S_S0_S0_iii)
        /*0074*/ 	.word	0x00000000


	//----- nvinfo : EIATTR_MIN_STACK_SIZE
	.align		4
.L_19:
        /*0078*/ 	.byte	0x04, 0x12
        /*007a*/ 	.short	(.L_21 - .L_20)
	.align		4
.L_20:
        /*007c*/ 	.word	index@(_Z15spmv_jds_kernelPiPfS_S_S0_S0_iii)
        /*0080*/ 	.word	0x00000000


	//----- nvinfo : EIATTR_MIN_STACK_SIZE
	.align		4
.L_21:
        /*0084*/ 	.byte	0x04, 0x12
        /*0086*/ 	.short	(.L_23 - .L_22)
	.align		4
.L_22:
        /*0088*/ 	.word	index@(_Z15spmv_ell_kernelPiPfS0_S0_iii)
        /*008c*/ 	.word	0x00000000


	//----- nvinfo : EIATTR_MIN_STACK_SIZE
	.align		4
.L_23:
        /*0090*/ 	.byte	0x04, 0x12
        /*0092*/ 	.short	(.L_25 - .L_24)
	.align		4
.L_24:
        /*0094*/ 	.word	index@(_Z15spmv_csr_kernelPiS_PfS0_S0_ii)
        /*0098*/ 	.word	0x00000000


	//----- nvinfo : EIATTR_MIN_STACK_SIZE
	.align		4
.L_25:
        /*009c*/ 	.byte	0x04, 0x12
        /*009e*/ 	.short	(.L_27 - .L_26)
	.align		4
.L_26:
        /*00a0*/ 	.word	index@(_Z15spmv_coo_kernelPiS_PfS0_S0_i)
        /*00a4*/ 	.word	0x00000000


	//----- nvinfo : EIATTR_MIN_STACK_SIZE
	.align		4
.L_27:
        /*00a8*/ 	.byte	0x04, 0x12
        /*00aa*/ 	.short	(.L_29 - .L_28)
	.align		4
.L_28:
        /*00ac*/ 	.word	index@(_Z11spmv_kernelPfS_S_ii)
        /*00b0*/ 	.word	0x00000000
.L_29:


//--------------------- .nv.compat                --------------------------
	.section	.nv.compat,"",@"SHT_CUDA_COMPAT_INFO"
	.align	4
        /*0000*/ 	.byte	0x02, 0x09, 0x00, 0x00, 0x02, 0x02, 0x01, 0x00, 0x02, 0x05, 0x05, 0x00, 0x03, 0x07, 0x01, 0x01
        /*0010*/ 	.byte	0x02, 0x03, 0x00, 0x00, 0x02, 0x06, 0x01, 0x00, 0x04, 0x0b, 0x08, 0x00, 0x09, 0x00, 0x00, 0x00
        /*0020*/ 	.byte	0x00, 0x00, 0x00, 0x00


//--------------------- .nv.info._Z15spmv_jds_kernelPiPfS_S_S0_S0_iii --------------------------
	.section	.nv.info._Z15spmv_jds_kernelPiPfS_S_S0_S0_iii,"",@"SHT_CUDA_INFO"
	.sectionflags	@""
	.align	4


	//----- nvinfo : EIATTR_CUDA_API_VERSION
	.align		4
        /*0000*/ 	.byte	0x04, 0x37
        /*0002*/ 	.short	(.L_31 - .L_30)
.L_30:
        /*0004*/ 	.word	0x00000082


	//----- nvinfo : EIATTR_KPARAM_INFO
	.align		4
.L_31:
        /*0008*/ 	.byte	0x04, 0x17
        /*000a*/ 	.short	(.L_33 - .L_32)
.L_32:
        /*000c*/ 	.word	0x00000000
        /*0010*/ 	.short	0x0008
        /*0012*/ 	.short	0x0038
        /*0014*/ 	.byte	0x00, 0xf0, 0x11, 0x00


	//----- nvinfo : EIATTR_KPARAM_INFO
	.align		4
.L_33:
        /*0018*/ 	.byte	0x04, 0x17
        /*001a*/ 	.short	(.L_35 - .L_34)
.L_34:
        /*001c*/ 	.word	0x00000000
        /*0020*/ 	.short	0x0007
        /*0022*/ 	.short	0x0034
        /*0024*/ 	.byte	0x00, 0xf0, 0x11, 0x00


	//----- nvinfo : EIATTR_KPARAM_INFO
	.align		4
.L_35:
        /*0028*/ 	.byte	0x04, 0x17
        /*002a*/ 	.short	(.L_37 - .L_36)
.L_36:
        /*002c*/ 	.word	0x00000000
        /*0030*/ 	.short	0x0006
        /*0032*/ 	.short	0x0030
        /*0034*/ 	.byte	0x00, 0xf0, 0x11, 0x00


	//----- nvinfo : EIATTR_KPARAM_INFO
	.align		4
.L_37:
        /*0038*/ 	.byte	0x04, 0x17
        /*003a*/ 	.short	(.L_39 - .L_38)
.L_38:
        /*003c*/ 	.word	0x00000000
        /*0040*/ 	.short	0x0005
        /*0042*/ 	.short	0x0028
        /*0044*/ 	.byte	0x00, 0xf5, 0x21, 0x00


	//----- nvinfo : EIATTR_KPARAM_INFO
	.align		4
.L_39:
        /*0048*/ 	.byte	0x04, 0x17
        /*004a*/ 	.short	(.L_41 - .L_40)
.L_40:
        /*004c*/ 	.word	0x00000000
        /*0050*/ 	.short	0x0004
        /*0052*/ 	.short	0x0020
        /*0054*/ 	.byte	0x00, 0xf5, 0x21, 0x00


	//----- nvinfo : EIATTR_KPARAM_INFO
	.align		4
.L_41:
        /*0058*/ 	.byte	0x04, 0x17
        /*005a*/ 	.short	(.L_43 - .L_42)
.L_42:
        /*005c*/ 	.word	0x00000000
        /*0060*/ 	.short	0x0003
        /*0062*/ 	.short	0x0018
        /*0064*/ 	.byte	0x00, 0xf5, 0x21, 0x00


	//----- nvinfo : EIATTR_KPARAM_INFO
	.align		4
.L_43:
        /*0068*/ 	.byte	0x04, 0x17
        /*006a*/ 	.short	(.L_45 - .L_44)
.L_44:
        /*006c*/ 	.word	0x00000000
        /*0070*/ 	.short	0x0002
        /*0072*/ 	.short	0x0010
        /*0074*/ 	.byte	0x00, 0xf5, 0x21, 0x00


	//----- nvinfo : EIATTR_KPARAM_INFO
	.align		4
.L_45:
        /*0078*/ 	.byte	0x04, 0x17
        /*007a*/ 	.short	(.L_47 - .L_46)
.L_46:
        /*007c*/ 	.word	0x00000000
        /*0080*/ 	.short	0x0001
        /*0082*/ 	.short	0x0008
        /*0084*/ 	.byte	0x00, 0xf5, 0x21, 0x00


	//----- nvinfo : EIATTR_KPARAM_INFO
	.align		4
.L_47:
        /*0088*/ 	.byte	0x04, 0x17
        /*008a*/ 	.short	(.L_49 - .L_48)
.L_48:
        /*008c*/ 	.word	0x00000000
        /*0090*/ 	.short	0x0000
        /*0092*/ 	.short	0x0000
        /*0094*/ 	.byte	0x00, 0xf5, 0x21, 0x00


	//----- nvinfo : EIATTR_SPARSE_MMA_MASK
	.align		4
.L_49:
        /*0098*/ 	.byte	0x03, 0x50
        /*009a*/ 	.short	0x0000


	//----- nvinfo : EIATTR_MAXREG_COUNT
	.align		4
        /*009c*/ 	.byte	0x03, 0x1b
        /*009e*/ 	.short	0x00ff


	//----- nvinfo : EIATTR_MERCURY_ISA_VERSION
	.align		4
        /*00a0*/ 	.byte	0x03, 0x5f
        /*00a2*/ 	.short	0x0101


	//----- nvinfo : EIATTR_VRC_CTA_INIT_COUNT
	.align		4
        /*00a4*/ 	.byte	0x02, 0x4a
	.zero		1
	.zero		1


	//----- nvinfo : EIATTR_EXIT_INSTR_OFFSETS
	.align		4
        /*00a8*/ 	.byte	0x04, 0x1c
        /*00aa*/ 	.short	(.L_51 - .L_50)


	//   ....[0]....
.L_50:
        /*00ac*/ 	.word	0x00000070


	//   ....[1]....
        /*00b0*/ 	.word	0x00001060


	//----- nvinfo : EIATTR_CRS_STACK_SIZE
	.align		4
.L_51:
        /*00b4*/ 	.byte	0x04, 0x1e
        /*00b6*/ 	.short	(.L_53 - .L_52)
.L_52:
        /*00b8*/ 	.word	0x00000000


	//----- nvinfo : EIATTR_CBANK_PARAM_SIZE
	.align		4
.L_53:
        /*00bc*/ 	.byte	0x03, 0x19
        /*00be*/ 	.short	0x003c


	//----- nvinfo : EIATTR_PARAM_CBANK
	.align		4
        /*00c0*/ 	.byte	0x04, 0x0a
        /*00c2*/ 	.short	(.L_55 - .L_54)
	.align		4
.L_54:
        /*00c4*/ 	.word	index@(.nv.constant0._Z15spmv_jds_kernelPiPfS_S_S0_S0_iii)
        /*00c8*/ 	.short	0x0380
        /*00ca*/ 	.short	0x003c


	//----- nvinfo : EIATTR_SW_WAR
	.align		4
.L_55:
        /*00cc*/ 	.byte	0x04, 0x36
        /*00ce*/ 	.short	(.L_57 - .L_56)
.L_56:
        /*00d0*/ 	.word	0x00000008
.L_57:


//--------------------- .nv.info._Z15spmv_ell_kernelPiPfS0_S0_iii --------------------------
	.section	.nv.info._Z15spmv_ell_kernelPiPfS0_S0_iii,"",@"SHT_CUDA_INFO"
	.sectionflags	@""
	.align	4


	//----- nvinfo : EIATTR_CUDA_API_VERSION
	.align		4
        /*0000*/ 	.byte	0x04, 0x37
        /*0002*/ 	.short	(.L_59 - .L_58)
.L_58:
        /*0004*/ 	.word	0x00000082


	//----- nvinfo : EIATTR_KPARAM_INFO
	.align		4
.L_59:
        /*0008*/ 	.byte	0x04, 0x17
        /*000a*/ 	.short	(.L_61 - .L_60)
.L_60:
        /*000c*/ 	.word	0x00000000
        /*0010*/ 	.short	0x0006
        /*0012*/ 	.short	0x0028
        /*0014*/ 	.byte	0x00, 0xf0, 0x11, 0x00


	//----- nvinfo : EIATTR_KPARAM_INFO
	.align		4
.L_61:
        /*0018*/ 	.byte	0x04, 0x17
        /*001a*/ 	.short	(.L_63 - .L_62)
.L_62:
        /*001c*/ 	.word	0x00000000
        /*0020*/ 	.short	0x0005
        /*0022*/ 	.short	0x0024
        /*0024*/ 	.byte	0x00, 0xf0, 0x11, 0x00


	//----- nvinfo : EIATTR_KPARAM_INFO
	.align		4
.L_63:
        /*0028*/ 	.byte	0x04, 0x17
        /*002a*/ 	.short	(.L_65 - .L_64)
.L_64:
        /*002c*/ 	.word	0x00000000
        /*0030*/ 	.short	0x0004
        /*0032*/ 	.short	0x0020
        /*0034*/ 	.byte	0x00, 0xf0, 0x11, 0x00


	//----- nvinfo : EIATTR_KPARAM_INFO
	.align		4
.L_65:
        /*0038*/ 	.byte	0x04, 0x17
        /*003a*/ 	.short	(.L_67 - .L_66)
.L_66:
        /*003c*/ 	.word	0x00000000
        /*0040*/ 	.short	0x0003
        /*0042*/ 	.short	0x0018
        /*0044*/ 	.byte	0x00, 0xf5, 0x21, 0x00


	//----- nvinfo : EIATTR_KPARAM_INFO
	.align		4
.L_67:
        /*0048*/ 	.byte	0x04, 0x17
        /*004a*/ 	.short	(.L_69 - .L_68)
.L_68:
        /*004c*/ 	.word	0x00000000
        /*0050*/ 	.short	0x0002
        /*0052*/ 	.short	0x0010
        /*0054*/ 	.byte	0x00, 0xf5, 0x21, 0x00


	//----- nvinfo : EIATTR_KPARAM_INFO
	.align		4
.L_69:
        /*0058*/ 	.byte	0x04, 0x17
        /*005a*/ 	.short	(.L_71 - .L_70)
.L_70:
        /*005c*/ 	.word	0x00000000
        /*0060*/ 	.short	0x0001
        /*0062*/ 	.short	0x0008
        /*0064*/ 	.byte	0x00, 0xf5, 0x21, 0x00


	//----- nvinfo : EIATTR_KPARAM_INFO
	.align		4
.L_71:
        /*0068*/ 	.byte	0x04, 0x17
        /*006a*/ 	.short	(.L_73 - .L_72)
.L_72:
        /*006c*/ 	.word	0x00000000
        /*0070*/ 	.short	0x0000
        /*0072*/ 	.short	0x0000
        /*0074*/ 	.byte	0x00, 0xf5, 0x21, 0x00


	//----- nvinfo : EIATTR_SPARSE_MMA_MASK
	.align		4
.L_73:
        /*0078*/ 	.byte	0x03, 0x50
        /*007a*/ 	.short	0x0000


	//----- nvinfo : EIATTR_MAXREG_COUNT
	.align		4
        /*007c*/ 	.byte	0x03, 0x1b
        /*007e*/ 	.short	0x00ff


	//----- nvinfo : EIATTR_MERCURY_ISA_VERSION
	.align		4
        /*0080*/ 	.byte	0x03, 0x5f
        /*0082*/ 	.short	0x0101


	//----- nvinfo : EIATTR_VRC_CTA_INIT_COUNT
	.align		4
        /*0084*/ 	.byte	0x02, 0x4a
	.zero		1
	.zero		1


	//----- nvinfo : EIATTR_EXIT_INSTR_OFFSETS
	.align		4
        /*0088*/ 	.byte	0x04, 0x1c
        /*008a*/ 	.short	(.L_75 - .L_74)


	//   ....[0]....
.L_74:
        /*008c*/ 	.word	0x00000070


	//   ....[1]....
        /*0090*/ 	.word	0x00000a10


	//----- nvinfo : EIATTR_CBANK_PARAM_SIZE
	.align		4
.L_75:
        /*0094*/ 	.byte	0x03, 0x19
        /*0096*/ 	.short	0x002c


	//----- nvinfo : EIATTR_PARAM_CBANK
	.align		4
        /*0098*/ 	.byte	0x04, 0x0a
        /*009a*/ 	.short	(.L_77 - .L_76)
	.align		4
.L_76:
        /*009c*/ 	.word	index@(.nv.constant0._Z15spmv_ell_kernelPiPfS0_S0_iii)
        /*00a0*/ 	.short	0x0380
        /*00a2*/ 	.short	0x002c


	//----- nvinfo : EIATTR_SW_WAR
	.align		4
.L_77:
        /*00a4*/ 	.byte	0x04, 0x36
        /*00a6*/ 	.short	(.L_79 - .L_78)
.L_78:
        /*00a8*/ 	.word	0x00000008
.L_79:


//--------------------- .nv.info._Z15spmv_csr_kernelPiS_PfS0_S0_ii --------------------------
	.section	.nv.info._Z15spmv_csr_kernelPiS_PfS0_S0_ii,"",@"SHT_CUDA_INFO"
	.sectionflags	@""
	.align	4


	//----- nvinfo : EIATTR_CUDA_API_VERSION
	.align		4
        /*0000*/ 	.byte	0x04, 0x37
        /*0002*/ 	.short	(.L_81 - .L_80)
.L_80:
        /*0004*/ 	.word	0x00000082


	//----- nvinfo : EIATTR_KPARAM_INFO
	.align		4
.L_81:
        /*0008*/ 	.byte	0x04, 0x17
        /*000a*/ 	.short	(.L_83 - .L_82)
.L_82:
        /*000c*/ 	.word	0x00000000
        /*0010*/ 	.short	0x0006
        /*0012*/ 	.short	0x002c
        /*0014*/ 	.byte	0x00, 0xf0, 0x11, 0x00


	//----- nvinfo : EIATTR_KPARAM_INFO
	.align		4
.L_83:
        /*0018*/ 	.byte	0x04, 0x17
        /*001a*/ 	.short	(.L_85 - .L_84)
.L_84:
        /*001c*/ 	.word	0x00000000
        /*0020*/ 	.short	0x0005
        /*0022*/ 	.short	0x0028
        /*0024*/ 	.byte	0x00, 0xf0, 0x11, 0x00


	//----- nvinfo : EIATTR_KPARAM_INFO
	.align		4
.L_85:
        /*0028*/ 	.byte	0x04, 0x17
        /*002a*/ 	.short	(.L_87 - .L_86)
.L_86:
        /*002c*/ 	.word	0x00000000
        /*0030*/ 	.short	0x0004
        /*0032*/ 	.short	0x0020
        /*0034*/ 	.byte	0x00, 0xf5, 0x21, 0x00


	//----- nvinfo : EIATTR_KPARAM_INFO
	.align		4
.L_87:
        /*0038*/ 	.byte	0x04, 0x17
        /*003a*/ 	.short	(.L_89 - .L_88)
.L_88:
        /*003c*/ 	.word	0x00000000
        /*0040*/ 	.short	0x0003
        /*0042*/ 	.short	0x0018
        /*0044*/ 	.byte	0x00, 0xf5, 0x21, 0x00


	//----- nvinfo : EIATTR_KPARAM_INFO
	.align		4
.L_89:
        /*0048*/ 	.byte	0x04, 0x17
        /*004a*/ 	.short	(.L_91 - .L_90)
.L_90:
        /*004c*/ 	.word	0x00000000
        /*0050*/ 	.short	0x0002
        /*0052*/ 	.short	0x0010
        /*0054*/ 	.byte	0x00, 0xf5, 0x21, 0x00


	//----- nvinfo : EIATTR_KPARAM_INFO
	.align		4
.L_91:
        /*0058*/ 	.byte	0x04, 0x17
        /*005a*/ 	.short	(.L_93 - .L_92)
.L_92:
        /*005c*/ 	.word	0x00000000
        /*0060*/ 	.short	0x0001
        /*0062*/ 	.short	0x0008
        /*0064*/ 	.byte	0x00, 0xf5, 0x21, 0x00


	//----- nvinfo : EIATTR_KPARAM_INFO
	.align		4
.L_93:
        /*0068*/ 	.byte	0x04, 0x17
        /*006a*/ 	.short	(.L_95 - .L_94)
.L_94:
        /*006c*/ 	.word	0x00000000
        /*0070*/ 	.short	0x0000
        /*0072*/ 	.short	0x0000
        /*0074*/ 	.byte	0x00, 0xf5, 0x21, 0x00


	//----- nvinfo : EIATTR_SPARSE_MMA_MASK
	.align		4
.L_95:
        /*0078*/ 	.byte	0x03, 0x50
        /*007a*/ 	.short	0x0000


	//----- nvinfo : EIATTR_MAXREG_COUNT
	.align		4
        /*007c*/ 	.byte	0x03, 0x1b
        /*007e*/ 	.short	0x00ff


	//----- nvinfo : EIATTR_MERCURY_ISA_VERSION
	.align		4
        /*0080*/ 	.byte	0x03, 0x5f
        /*0082*/ 	.short	0x0101


	//----- nvinfo : EIATTR_VRC_CTA_INIT_COUNT
	.align		4
        /*0084*/ 	.byte	0x02, 0x4a
	.zero		1
	.zero		1


	//----- nvinfo : EIATTR_EXIT_INSTR_OFFSETS
	.align		4
        /*0088*/ 	.byte	0x04, 0x1c
        /*008a*/ 	.short	(.L_97 - .L_96)


	//   ....[0]....
.L_96:
        /*008c*/ 	.word	0x00000070


	//   ....[1]....
        /*0090*/ 	.word	0x00000e60


	//----- nvinfo : EIATTR_CRS_STACK_SIZE
	.align		4
.L_97:
        /*0094*/ 	.byte	0x04, 0x1e
        /*0096*/ 	.short	(.L_99 - .L_98)
.L_98:
        /*0098*/ 	.word	0x00000000


	//----- nvinfo : EIATTR_CBANK_PARAM_SIZE
	.align		4
.L_99:
        /*009c*/ 	.byte	0x03, 0x19
        /*009e*/ 	.short	0x0030


	//----- nvinfo : EIATTR_PARAM_CBANK
	.align		4
        /*00a0*/ 	.byte	0x04, 0x0a
        /*00a2*/ 	.short	(.L_101 - .L_100)
	.align		4
.L_100:
        /*00a4*/ 	.word	index@(.nv.constant0._Z15spmv_csr_kernelPiS_PfS0_S0_ii)
        /*00a8*/ 	.short	0x0380
        /*00aa*/ 	.short	0x0030


	//----- nvinfo : EIATTR_SW_WAR
	.align		4
.L_101:
        /*00ac*/ 	.byte	0x04, 0x36
        /*00ae*/ 	.short	(.L_103 - .L_102)
.L_102:
        /*00b0*/ 	.word	0x00000008
.L_103:


//--------------------- .nv.info._Z15spmv_coo_kernelPiS_PfS0_S0_i --------------------------
	.section	.nv.info._Z15spmv_coo_kernelPiS_PfS0_S0_i,"",@"SHT_CUDA_INFO"
	.sectionflags	@""
	.align	4


	//----- nvinfo : EIATTR_CUDA_API_VERSION
	.align		4
        /*0000*/ 	.byte	0x04, 0x37
        /*0002*/ 	.short	(.L_105 - .L_104)
.L_104:
        /*0004*/ 	.word	0x00000082


	//----- nvinfo : EIATTR_KPARAM_INFO
	.align		4
.L_105:
        /*0008*/ 	.byte	0x04, 0x17
        /*000a*/ 	.short	(.L_107 - .L_106)
.L_106:
        /*000c*/ 	.word	0x00000000
        /*0010*/ 	.short	0x0005
        /*0012*/ 	.short	0x0028
        /*0014*/ 	.byte	0x00, 0xf0, 0x11, 0x00


	//----- nvinfo : EIATTR_KPARAM_INFO
	.align		4
.L_107:
        /*0018*/ 	.byte	0x04, 0x17
        /*001a*/ 	.short	(.L_109 - .L_108)
.L_108:
        /*001c*/ 	.word	0x00000000
        /*0020*/ 	.short	0x0004
        /*0022*/ 	.short	0x0020
        /*0024*/ 	.byte	0x00, 0xf5, 0x21, 0x00


	//----- nvinfo : EIATTR_KPARAM_INFO
	.align		4
.L_109:
        /*0028*/ 	.byte	0x04, 0x17
        /*002a*/ 	.short	(.L_111 - .L_110)
.L_110:
        /*002c*/ 	.word	0x00000000
        /*0030*/ 	.short	0x0003
        /*0032*/ 	.short	0x0018
        /*0034*/ 	.byte	0x00, 0xf5, 0x21, 0x00


	//----- nvinfo : EIATTR_KPARAM_INFO
	.align		4
.L_111:
        /*0038*/ 	.byte	0x04, 0x17
        /*003a*/ 	.short	(.L_113 - .L_112)
.L_112:
        /*003c*/ 	.word	0x00000000
        /*0040*/ 	.short	0x0002
        /*0042*/ 	.short	0x0010
        /*0044*/ 	.byte	0x00, 0xf5, 0x21, 0x00


	//----- nvinfo : EIATTR_KPARAM_INFO
	.align		4
.L_113:
        /*0048*/ 	.byte	0x04, 0x17
        /*004a*/ 	.short	(.L_115 - .L_114)
.L_114:
        /*004c*/ 	.word	0x00000000
        /*0050*/ 	.short	0x0001
        /*0052*/ 	.short	0x0008
        /*0054*/ 	.byte	0x00, 0xf5, 0x21, 0x00


	//----- nvinfo : EIATTR_KPARAM_INFO
	.align		4
.L_115:
        /*0058*/ 	.byte	0x04, 0x17
        /*005a*/ 	.short	(.L_117 - .L_116)
.L_116:
        /*005c*/ 	.word	0x00000000
        /*0060*/ 	.short	0x0000
        /*0062*/ 	.short	0x0000
        /*0064*/ 	.byte	0x00, 0xf5, 0x21, 0x00


	//----- nvinfo : EIATTR_SPARSE_MMA_MASK
	.align		4
.L_117:
        /*0068*/ 	.byte	0x03, 0x50
        /*006a*/ 	.short	0x0000


	//----- nvinfo : EIATTR_MAXREG_COUNT
	.align		4
        /*006c*/ 	.byte	0x03, 0x1b
        /*006e*/ 	.short	0x00ff


	//----- nvinfo : EIATTR_MERCURY_ISA_VERSION
	.align		4
        /*0070*/ 	.byte	0x03, 0x5f
        /*0072*/ 	.short	0x0101


	//----- nvinfo : EIATTR_VRC_CTA_INIT_COUNT
	.align		4
        /*0074*/ 	.byte	0x02, 0x4a
	.zero		1
	.zero		1


	//----- nvinfo : EIATTR_EXIT_INSTR_OFFSETS
	.align		4
        /*0078*/ 	.byte	0x04, 0x1c
        /*007a*/ 	.short	(.L_119 - .L_118)


	//   ....[0]....
.L_118:
        /*007c*/ 	.word	0x00000070


	//   ....[1]....
        /*0080*/ 	.word	0x00000190


	//----- nvinfo : EIATTR_CBANK_PARAM_SIZE
	.align		4
.L_119:
        /*0084*/ 	.byte	0x03, 0x19
        /*0086*/ 	.short	0x002c


	//----- nvinfo : EIATTR_PARAM_CBANK
	.align		4
        /*0088*/ 	.byte	0x04, 0x0a
        /*008a*/ 	.short	(.L_121 - .L_120)
	.align		4
.L_120:
        /*008c*/ 	.word	index@(.nv.constant0._Z15spmv_coo_kernelPiS_PfS0_S0_i)
        /*0090*/ 	.short	0x0380
        /*0092*/ 	.short	0x002c


	//----- nvinfo : EIATTR_SW_WAR
	.align		4
.L_121:
        /*0094*/ 	.byte	0x04, 0x36
        /*0096*/ 	.short	(.L_123 - .L_122)
.L_122:
        /*0098*/ 	.word	0x00000008
.L_123:


//--------------------- .nv.info._Z11spmv_kernelPfS_S_ii --------------------------
	.section	.nv.info._Z11spmv_kernelPfS_S_ii,"",@"SHT_CUDA_INFO"
	.sectionflags	@""
	.align	4


	//----- nvinfo : EIATTR_CUDA_API_VERSION
	.align		4
        /*0000*/ 	.byte	0x04, 0x37
        /*0002*/ 	.short	(.L_125 - .L_124)
.L_124:
        /*0004*/ 	.word	0x00000082


	//----- nvinfo : EIATTR_KPARAM_INFO
	.align		4
.L_125:
        /*0008*/ 	.byte	0x04, 0x17
        /*000a*/ 	.short	(.L_127 - .L_126)
.L_126:
        /*000c*/ 	.word	0x00000000
        /*0010*/ 	.short	0x0004
        /*0012*/ 	.short	0x001c
        /*0014*/ 	.byte	0x00, 0xf0, 0x11, 0x00


	//----- nvinfo : EIATTR_KPARAM_INFO
	.align		4
.L_127:
        /*0018*/ 	.byte	0x04, 0x17
        /*001a*/ 	.short	(.L_129 - .L_128)
.L_128:
        /*001c*/ 	.word	0x00000000
        /*0020*/ 	.short	0x0003
        /*0022*/ 	.short	0x0018
        /*0024*/ 	.byte	0x00, 0xf0, 0x11, 0x00


	//----- nvinfo : EIATTR_KPARAM_INFO
	.align		4
.L_129:
        /*0028*/ 	.byte	0x04, 0x17
        /*002a*/ 	.short	(.L_131 - .L_130)
.L_130:
        /*002c*/ 	.word	0x00000000
        /*0030*/ 	.short	0x0002
        /*0032*/ 	.short	0x0010
        /*0034*/ 	.byte	0x00, 0xf5, 0x21, 0x00


	//----- nvinfo : EIATTR_KPARAM_INFO
	.align		4
.L_131:
        /*0038*/ 	.byte	0x04, 0x17
        /*003a*/ 	.short	(.L_133 - .L_132)
.L_132:
        /*003c*/ 	.word	0x00000000
        /*0040*/ 	.short	0x0001
        /*0042*/ 	.short	0x0008
        /*0044*/ 	.byte	0x00, 0xf5, 0x21, 0x00


	//----- nvinfo : EIATTR_KPARAM_INFO
	.align		4
.L_133:
        /*0048*/ 	.byte	0x04, 0x17
        /*004a*/ 	.short	(.L_135 - .L_134)
.L_134:
        /*004c*/ 	.word	0x00000000
        /*0050*/ 	.short	0x0000
        /*0052*/ 	.short	0x0000
        /*0054*/ 	.byte	0x00, 0xf5, 0x21, 0x00


	//----- nvinfo : EIATTR_SPARSE_MMA_MASK
	.align		4
.L_135:
        /*0058*/ 	.byte	0x03, 0x50
        /*005a*/ 	.short	0x0000


	//----- nvinfo : EIATTR_MAXREG_COUNT
	.align		4
        /*005c*/ 	.byte	0x03, 0x1b
        /*005e*/ 	.short	0x00ff


	//----- nvinfo : EIATTR_MERCURY_ISA_VERSION
	.align		4
        /*0060*/ 	.byte	0x03, 0x5f
        /*0062*/ 	.short	0x0101


	//----- nvinfo : EIATTR_VRC_CTA_INIT_COUNT
	.align		4
        /*0064*/ 	.byte	0x02, 0x4a
	.zero		1
	.zero		1


	//----- nvinfo : EIATTR_EXIT_INSTR_OFFSETS
	.align		4
        /*0068*/ 	.byte	0x04, 0x1c
        /*006a*/ 	.short	(.L_137 - .L_136)


	//   ....[0]....
.L_136:
        /*006c*/ 	.word	0x00000070


	//   ....[1]....
        /*0070*/ 	.word	0x00000a90


	//----- nvinfo : EIATTR_CBANK_PARAM_SIZE
	.align		4
.L_137:
        /*0074*/ 	.byte	0x03, 0x19
        /*0076*/ 	.short	0x0020


	//----- nvinfo : EIATTR_PARAM_CBANK
	.align		4
        /*0078*/ 	.byte	0x04, 0x0a
        /*007a*/ 	.short	(.L_139 - .L_138)
	.align		4
.L_138:
        /*007c*/ 	.word	index@(.nv.constant0._Z11spmv_kernelPfS_S_ii)
        /*0080*/ 	.short	0x0380
        /*0082*/ 	.short	0x0020


	//----- nvinfo : EIATTR_SW_WAR
	.align		4
.L_139:
        /*0084*/ 	.byte	0x04, 0x36
        /*0086*/ 	.short	(.L_141 - .L_140)
.L_140:
        /*0088*/ 	.word	0x00000008
.L_141:


//--------------------- .nv.callgraph             --------------------------
	.section	.nv.callgraph,"",@"SHT_CUDA_CALLGRAPH"
	.align	4
	.sectionentsize	8
	.align		4
        /*0000*/ 	.word	0x00000000
	.align		4
        /*0004*/ 	.word	0xffffffff
	.align		4
        /*0008*/ 	.word	0x00000000
	.align		4
        /*000c*/ 	.word	0xfffffffe
	.align		4
        /*0010*/ 	.word	0x00000000
	.align		4
        /*0014*/ 	.word	0xfffffffd
	.align		4
        /*0018*/ 	.word	0x00000000
	.align		4
        /*001c*/ 	.word	0xfffffffc


//--------------------- .text._Z15spmv_jds_kernelPiPfS_S_S0_S0_iii --------------------------
	.section	.text._Z15spmv_jds_kernelPiPfS_S_S0_S0_iii,"ax",@progbits
	.align	128
        .global         _Z15spmv_jds_kernelPiPfS_S_S0_S0_iii
        .type           _Z15spmv_jds_kernelPiPfS_S_S0_S0_iii,@function
        .size           _Z15spmv_jds_kernelPiPfS_S_S0_S0_iii,(.L_x_31 - _Z15spmv_jds_kernelPiPfS_S_S0_S0_iii)
        .other          _Z15spmv_jds_kernelPiPfS_S_S0_S0_iii,@"STO_CUDA_ENTRY STV_DEFAULT"
_Z15spmv_jds_kernelPiPfS_S_S0_S0_iii:
.text._Z15spmv_jds_kernelPiPfS_S_S0_S0_iii:
[----:B------:R-:W-:Y:S01]  /*0000*/  LDC R1, c[0x0][0x37c] ;  /* 0x0000df00ff017b82 */ /* 0x000fe20000000800 */
[----:B------:R-:W0:Y:S07]  /*0010*/  S2R R3, SR_TID.X ;  /* 0x0000000000037919 */ /* 0x000e2e0000002100 */
[----:B------:R-:W0:Y:S01]  /*0020*/  S2UR UR4, SR_CTAID.X ;  /* 0x00000000000479c3 */ /* 0x000e220000002500 */
[----:B------:R-:W1:Y:S07]  /*0030*/  LDCU UR5, c[0x0][0x3b0] ;  /* 0x00007600ff0577ac */ /* 0x000e6e0008000800 */
[----:B------:R-:W0:Y:S02]  /*0040*/  LDC R0, c[0x0][0x360] ;  /* 0x0000d800ff007b82 */ /* 0x000e240000000800 */
[----:B0-----:R-:W-:-:S05]  /*0050*/  IMAD R0, R0, UR4, R3 ;  /* 0x0000000400007c24 */ /* 0x001fca000f8e0203 */
[----:B-1----:R-:W-:-:S13]  /*0060*/  ISETP.GE.AND P0, PT, R0, UR5, PT ;  /* 0x0000000500007c0c */ /* 0x002fda000bf06270 */
[----:B------:R-:W-:Y:S05]  /*0070*/  @P0 EXIT ;  /* 0x000000000000094d */ /* 0x000fea0003800000 */
[----:B------:R-:W0:Y:S01]  /*0080*/  LDC.64 R4, c[0x0][0x390] ;  /* 0x0000e400ff047b82 */ /* 0x000e220000000a00 */
[----:B------:R-:W1:Y:S01]  /*0090*/  LDCU.64 UR10, c[0x0][0x358] ;  /* 0x00006b00ff0a77ac */ /* 0x000e620008000a00 */
[----:B------:R-:W2:Y:S01]  /*00a0*/  LDCU UR4, c[0x0][0x3b8] ;  /* 0x00007700ff0477ac */ /* 0x000ea20008000800 */
[----:B0-----:R-:W-:-:S05]  /*00b0*/  IMAD.WIDE R4, R0, 0x4, R4 ;  /* 0x0000000400047825 */ /* 0x001fca00078e0204 */
[----:B-1----:R0:W5:Y:S01]  /*00c0*/  LDG.E R2, desc[UR10][R4.64] ;  /* 0x0000000a04027981 */ /* 0x002162000c1e1900 */
[----:B--2---:R-:W-:Y:S01]  /*00d0*/  UISETP.GE.AND UP0, UPT, UR4, 0x1, UPT ;  /* 0x000000010400788c */ /* 0x004fe2000bf06270 */
[----:B------:R-:W-:-:S08]  /*00e0*/  HFMA2 R3, -RZ, RZ, 0, 0 ;  /* 0x00000000ff037431 */ /* 0x000fd000000001ff */
[----:B0-----:R-:W-:Y:S05]  /*00f0*/  BRA.U !UP0, `(.L_x_0) ;  /* 0x0000000d08cc7547 */ /* 0x001fea000b800000 */
[----:B------:R-:W-:Y:S01]  /*0100*/  UISETP.GE.U32.AND UP1, UPT, UR4, 0x8, UPT ;  /* 0x000000080400788c */ /* 0x000fe2000bf26070 */
[----:B------:R-:W-:Y:S01]  /*0110*/  MOV R3, RZ ;  /* 0x000000ff00037202 */ /* 0x000fe20000000f00 */
[----:B------:R-:W-:Y:S01]  /*0120*/  ULOP3.LUT UR8, UR4, 0x7, URZ, 0xc0, !UPT ;  /* 0x0000000704087892 */ /* 0x000fe2000f8ec0ff */
[----:B------:R-:W-:-:S03]  /*0130*/  MOV R4, RZ ;  /* 0x000000ff00047202 */ /* 0x000fc60000000f00 */
[----:B------:R-:W-:-:S03]  /*0140*/  UISETP.NE.AND UP0, UPT, UR8, URZ, UPT ;  /* 0x000000ff0800728c */ /* 0x000fc6000bf05270 */
[----:B------:R-:W-:Y:S08]  /*0150*/  BRA.U !UP1, `(.L_x_1) ;  /* 0x0000000509e07547 */ /* 0x000ff0000b800000 */
[----:B------:R-:W0:Y:S01]  /*0160*/  LDC.64 R6, c[0x0][0x398] ;  /* 0x0000e600ff067b82 */ /* 0x000e220000000a00 */
[----:B------:R-:W1:Y:S01]  /*0170*/  LDCU.64 UR6, c[0x0][0x398] ;  /* 0x00007300ff0677ac */ /* 0x000e620008000a00 */
[----:B0-----:R0:W5:Y:S01]  /*0180*/  LDG.E R5, desc[UR10][R6.64] ;  /* 0x0000000a06057981 */ /* 0x001162000c1e1900 */
[----:B-1----:R-:W-:Y:S01]  /*0190*/  UIADD3 UR5, UP1, UPT, UR6, 0x10, URZ ;  /* 0x0000001006057890 */ /* 0x002fe2000ff3e0ff */
[----:B------:R-:W-:Y:S01]  /*01a0*/  HFMA2 R3, -RZ, RZ, 0, 0 ;  /* 0x00000000ff037431 */ /* 0x000fe200000001ff */
[----:B------:R-:W-:Y:S02]  /*01b0*/  ULOP3.LUT UR4, UR4, 0x7ffffff8, URZ, 0xc0, !UPT ;  /* 0x7ffffff804047892 */ /* 0x000fe4000f8ec0ff */
[----:B------:R-:W-:Y:S02]  /*01c0*/  UIADD3.X UR6, UPT, UPT, URZ, UR7, URZ, UP1, !UPT ;  /* 0x00000007ff067290 */ /* 0x000fe40008ffe4ff */
[----:B------:R-:W-:Y:S01]  /*01d0*/  MOV R12, UR5 ;  /* 0x00000005000c7c02 */ /* 0x000fe20008000f00 */
[----:B------:R-:W-:-:S02]  /*01e0*/  UIADD3 UR7, UPT, UPT, -UR4, URZ, URZ ;  /* 0x000000ff04077290 */ /* 0x000fc4000fffe1ff */
[----:B------:R-:W-:Y:S02]  /*01f0*/  MOV R4, UR4 ;  /* 0x0000000400047c02 */ /* 0x000fe40008000f00 */
[----:B0-----:R-:W-:-:S08]  /*0200*/  MOV R13, UR6 ;  /* 0x00000006000d7c02 */ /* 0x001fd00008000f00 */
.L_x_2:
[----:B------:R-:W2:Y:S01]  /*0210*/  LDG.E R27, desc[UR10][R12.64+-0xc] ;  /* 0xfffff40a0c1b7981 */ /* 0x000ea2000c1e1900 */
[----:B------:R-:W0:Y:S01]  /*0220*/  LDC.64 R14, c[0x0][0x380] ;  /* 0x0000e000ff0e7b82 */ /* 0x000e220000000a00 */
[----:B-----5:R-:W-:Y:S02]  /*0230*/  IADD3 R5, PT, PT, R0, R5, RZ ;  /* 0x0000000500057210 */ /* 0x020fe40007ffe0ff */
[----:B------:R-:W3:Y:S04]  /*0240*/  LDG.E R17, desc[UR10][R12.64+-0x8] ;  /* 0xfffff80a0c117981 */ /* 0x000ee8000c1e1900 */
[----:B------:R-:W4:Y:S01]  /*0250*/  LDG.E R11, desc[UR10][R12.64+-0x4] ;  /* 0xfffffc0a0c0b7981 */ /* 0x000f22000c1e1900 */
[----:B------:R-:W1:Y:S03]  /*0260*/  LDC.64 R6, c[0x0][0x388] ;  /* 0x0000e200ff067b82 */ /* 0x000e660000000a00 */
[----:B------:R-:W4:Y:S04]  /*0270*/  LDG.E R23, desc[UR10][R12.64] ;  /* 0x0000000a0c177981 */ /* 0x000f28000c1e1900 */
[----:B------:R-:W4:Y:S01]  /*0280*/  LDG.E R9, desc[UR10][R12.64+0x4] ;  /* 0x0000040a0c097981 */ /* 0x000f22000c1e1900 */
[----:B------:R-:W4:Y:S03]  /*0290*/  LDC.64 R18, c[0x0][0x380] ;  /* 0x0000e000ff127b82 */ /* 0x000f260000000a00 */
[----:B------:R-:W4:Y:S05]  /*02a0*/  LDG.E R8, desc[UR10][R12.64+0x8] ;  /* 0x0000080a0c087981 */ /* 0x000f2a000c1e1900 */
[----:B------:R-:W4:Y:S08]  /*02b0*/  LDC.64 R34, c[0x0][0x388] ;  /* 0x0000e200ff227b82 */ /* 0x000f300000000a00 */
[----:B------:R-:W4:Y:S01]  /*02c0*/  LDC.64 R24, c[0x0][0x380] ;  /* 0x0000e000ff187b82 */ /* 0x000f220000000a00 */
[----:B--2---:R-:W-:-:S13]  /*02d0*/  ISETP.GE.AND P4, PT, R5, R27, PT ;  /* 0x0000001b0500720c */ /* 0x004fda0003f86270 */
[C---:B0-----:R-:W-:Y:S01]  /*02e0*/  @!P4 IMAD.WIDE R14, R5.reuse, 0x4, R14 ;  /* 0x00000004050ec825 */ /* 0x041fe200078e020e */
[----:B------:R-:W0:Y:S05]  /*02f0*/  @!P4 LDC.64 R28, c[0x0][0x3a0] ;  /* 0x0000e800ff1ccb82 */ /* 0x000e2a0000000a00 */
[----:B------:R-:W0:Y:S01]  /*0300*/  @!P4 LDG.E R15, desc[UR10][R14.64] ;  /* 0x0000000a0e0fc981 */ /* 0x000e22000c1e1900 */
[----:B------:R-:W-:Y:S01]  /*0310*/  IADD3 R27, PT, PT, R0, R27, RZ ;  /* 0x0000001b001b7210 */ /* 0x000fe20007ffe0ff */
[----:B-1----:R-:W-:Y:S02]  /*0320*/  @!P4 IMAD.WIDE R6, R5, 0x4, R6 ;  /* 0x000000040506c825 */ /* 0x002fe400078e0206 */
[----:B------:R-:W2:Y:S01]  /*0330*/  LDG.E R5, desc[UR10][R12.64+0x10] ;  /* 0x0000100a0c057981 */ /* 0x000ea2000c1e1900 */
[----:B---3--:R-:W-:-:S02]  /*0340*/  ISETP.GE.AND P0, PT, R27, R17, PT ;  /* 0x000000111b00720c */ /* 0x008fc40003f06270 */
[C---:B------:R-:W-:Y:S01]  /*0350*/  IADD3 R17, PT, PT, R0.reuse, R17, RZ ;  /* 0x0000001100117210 */ /* 0x040fe20007ffe0ff */
[----:B------:R-:W3:Y:S03]  /*0360*/  @!P4 LDG.E R6, desc[UR10][R6.64] ;  /* 0x0000000a0606c981 */ /* 0x000ee6000c1e1900 */
[-C--:B----4-:R-:W-:Y:S01]  /*0370*/  ISETP.GE.AND P1, PT, R17, R11.reuse, PT ;  /* 0x0000000b1100720c */ /* 0x090fe20003f26270 */
[----:B------:R-:W4:Y:S06]  /*0380*/  LDG.E R7, desc[UR10][R12.64+0xc] ;  /* 0x00000c0a0c077981 */ /* 0x000f2c000c1e1900 */
[----:B------:R-:W-:Y:S01]  /*0390*/  @!P0 IMAD.WIDE R18, R27, 0x4, R18 ;  /* 0x000000041b128825 */ /* 0x000fe200078e0212 */
[----:B------:R-:W1:Y:S04]  /*03a0*/  @!P0 LDC.64 R32, c[0x0][0x3a0] ;  /* 0x0000e800ff208b82 */ /* 0x000e680000000a00 */
[----:B------:R0:W1:Y:S01]  /*03b0*/  @!P0 LDG.E R21, desc[UR10][R18.64] ;  /* 0x0000000a12158981 */ /* 0x000062000c1e1900 */
[----:B------:R-:W-:Y:S01]  /*03c0*/  IADD3 R11, PT, PT, R0, R11, RZ ;  /* 0x0000000b000b7210 */ /* 0x000fe20007ffe0ff */
[----:B0-----:R-:W-:-:S02]  /*03d0*/  @!P4 IMAD.WIDE R28, R15, 0x4, R28 ;  /* 0x000000040f1cc825 */ /* 0x001fc400078e021c */
[----:B------:R-:W0:Y:S03]  /*03e0*/  LDC.64 R18, c[0x0][0x380] ;  /* 0x0000e000ff127b82 */ /* 0x000e260000000a00 */
[----:B------:R2:W3:Y:S05]  /*03f0*/  @!P4 LDG.E R10, desc[UR10][R28.64] ;  /* 0x0000000a1c0ac981 */ /* 0x0004ea000c1e1900 */
[----:B------:R-:W4:Y:S01]  /*0400*/  LDC.64 R14, c[0x0][0x380] ;  /* 0x0000e000ff0e7b82 */ /* 0x000f220000000a00 */
[----:B------:R-:W-:Y:S01]  /*0410*/  ISETP.GE.AND P3, PT, R11, R23, PT ;  /* 0x000000170b00720c */ /* 0x000fe20003f66270 */
[----:B------:R-:W-:-:S06]  /*0420*/  @!P0 IMAD.WIDE R34, R27, 0x4, R34 ;  /* 0x000000041b228825 */ /* 0x000fcc00078e0222 */
[----:B--2---:R-:W2:Y:S08]  /*0430*/  LDC.64 R28, c[0x0][0x388] ;  /* 0x0000e200ff1c7b82 */ /* 0x004eb00000000a00 */
[----:B------:R-:W3:Y:S01]  /*0440*/  @!P1 LDC.64 R30, c[0x0][0x3a0] ;  /* 0x0000e800ff1e9b82 */ /* 0x000ee20000000a00 */
[----:B----4-:R-:W-:Y:S01]  /*0450*/  @!P1 IMAD.WIDE R14, R17, 0x4, R14 ;  /* 0x00000004110e9825 */ /* 0x010fe200078e020e */
[----:B------:R-:W-:-:S06]  /*0460*/  IADD3 R23, PT, PT, R0, R23, RZ ;  /* 0x0000001700177210 */ /* 0x000fcc0007ffe0ff */
[----:B------:R-:W4:Y:S01]  /*0470*/  LDC.64 R26, c[0x0][0x388] ;  /* 0x0000e200ff1a7b82 */ /* 0x000f220000000a00 */
[----:B------:R-:W3:Y:S04]  /*0480*/  @!P0 LDG.E R22, desc[UR10][R34.64] ;  /* 0x0000000a22168981 */ /* 0x000ee8000c1e1900 */
[----:B------:R-:W3:Y:S01]  /*0490*/  @!P1 LDG.E R15, desc[UR10][R14.64] ;  /* 0x0000000a0e0f9981 */ /* 0x000ee2000c1e1900 */
[----:B------:R-:W-:-:S13]  /*04a0*/  ISETP.GE.AND P2, PT, R23, R9, PT ;  /* 0x000000091700720c */ /* 0x000fda0003f46270 */
[----:B0-----:R-:W-:-:S05]  /*04b0*/  @!P2 IMAD.WIDE R18, R23, 0x4, R18 ;  /* 0x000000041712a825 */ /* 0x001fca00078e0212 */
[----:B------:R0:W3:Y:S01]  /*04c0*/  @!P2 LDG.E R20, desc[UR10][R18.64] ;  /* 0x0000000a1214a981 */ /* 0x0000e2000c1e1900 */
[----:B------:R-:W-:Y:S01]  /*04d0*/  IADD3 R9, PT, PT, R0, R9, RZ ;  /* 0x0000000900097210 */ /* 0x000fe20007ffe0ff */
[----:B0-----:R-:W0:Y:S03]  /*04e0*/  LDC.64 R18, c[0x0][0x380] ;  /* 0x0000e000ff127b82 */ /* 0x001e260000000a00 */
[----:B------:R-:W-:Y:S01]  /*04f0*/  ISETP.GE.AND P6, PT, R9, R8, PT ;  /* 0x000000080900720c */ /* 0x000fe20003fc6270 */
[----:B------:R-:W-:-:S04]  /*0500*/  @!P3 IMAD.WIDE R24, R11, 0x4, R24 ;  /* 0x000000040b18b825 */ /* 0x000fc800078e0218 */
[----:B--2---:R-:W-:Y:S02]  /*0510*/  @!P3 IMAD.WIDE R28, R11, 0x4, R28 ;  /* 0x000000040b1cb825 */ /* 0x004fe400078e021c */
[----:B------:R-:W2:Y:S02]  /*0520*/  @!P3 LDG.E R25, desc[UR10][R24.64] ;  /* 0x0000000a1819b981 */ /* 0x000ea4000c1e1900 */
[----:B----4-:R-:W-:Y:S02]  /*0530*/  @!P1 IMAD.WIDE R26, R17, 0x4, R26 ;  /* 0x00000004111a9825 */ /* 0x010fe400078e021a */
[----:B------:R-:W4:Y:S01]  /*0540*/  LDC.64 R16, c[0x0][0x380] ;  /* 0x0000e000ff107b82 */ /* 0x000f220000000a00 */
[----:B------:R-:W-:Y:S01]  /*0550*/  IADD3 R8, PT, PT, R0, R8, RZ ;  /* 0x0000000800087210 */ /* 0x000fe20007ffe0ff */
[----:B-1----:R-:W-:Y:S02]  /*0560*/  @!P0 IMAD.WIDE R32, R21, 0x4, R32 ;  /* 0x0000000415208825 */ /* 0x002fe400078e0220 */
[----:B------:R-:W2:Y:S04]  /*0570*/  @!P1 LDG.E R26, desc[UR10][R26.64] ;  /* 0x0000000a1a1a9981 */ /* 0x000ea8000c1e1900 */
[----:B------:R1:W2:Y:S01]  /*0580*/  @!P3 LDG.E R24, desc[UR10][R28.64] ;  /* 0x0000000a1c18b981 */ /* 0x0002a2000c1e1900 */
[----:B0-----:R-:W-:Y:S01]  /*0590*/  @!P6 IMAD.WIDE R18, R9, 0x4, R18 ;  /* 0x000000040912e825 */ /* 0x001fe200078e0212 */
[----:B-1----:R-:W0:Y:S05]  /*05a0*/  LDC.64 R28, c[0x0][0x388] ;  /* 0x0000e200ff1c7b82 */ /* 0x002e2a0000000a00 */
[----:B------:R-:W2:Y:S01]  /*05b0*/  @!P6 LDG.E R18, desc[UR10][R18.64] ;  /* 0x0000000a1212e981 */ /* 0x000ea2000c1e1900 */
[----:B------:R-:W-:-:S02]  /*05c0*/  ISETP.GE.AND P5, PT, R8, R7, PT ;  /* 0x000000070800720c */ /* 0x000fc40003fa6270 */
[----:B------:R-:W-:-:S11]  /*05d0*/  IADD3 R7, PT, PT, R0, R7, RZ ;  /* 0x0000000700077210 */ /* 0x000fd60007ffe0ff */
[----:B----4-:R-:W-:-:S04]  /*05e0*/  @!P5 IMAD.WIDE R16, R8, 0x4, R16 ;  /* 0x000000040810d825 */ /* 0x010fc800078e0210 */
[----:B---3--:R-:W-:Y:S02]  /*05f0*/  @!P4 FFMA R3, R6, R10, R3 ;  /* 0x0000000a0603c223 */ /* 0x008fe40000000003 */
[----:B------:R-:W1:Y:S01]  /*0600*/  LDC.64 R10, c[0x0][0x388] ;  /* 0x0000e200ff0a7b82 */ /* 0x000e620000000a00 */
[----:B------:R-:W-:Y:S01]  /*0610*/  ISETP.GE.AND P4, PT, R7, R5, PT ;  /* 0x000000050700720c */ /* 0x000fe20003f86270 */
[----:B------:R3:W4:Y:S06]  /*0620*/  @!P0 LDG.E R6, desc[UR10][R32.64] ;  /* 0x0000000a20068981 */ /* 0x00072c000c1e1900 */
[----:B---3--:R-:W2:Y:S01]  /*0630*/  @!P6 LDC.64 R32, c[0x0][0x3a0] ;  /* 0x0000e800ff20eb82 */ /* 0x008ea20000000a00 */
[----:B------:R-:W-:-:S07]  /*0640*/  @!P1 IMAD.WIDE R30, R15, 0x4, R30 ;  /* 0x000000040f1e9825 */ /* 0x000fce00078e021e */
[----:B------:R-:W3:Y:S01]  /*0650*/  @!P3 LDC.64 R14, c[0x0][0x3a0] ;  /* 0x0000e800ff0ebb82 */ /* 0x000ee20000000a00 */
[----:B------:R0:W4:Y:S01]  /*0660*/  @!P1 LDG.E R21, desc[UR10][R30.64] ;  /* 0x0000000a1e159981 */ /* 0x000122000c1e1900 */
[----:B-1----:R-:W-:-:S03]  /*0670*/  @!P2 IMAD.WIDE R10, R23, 0x4, R10 ;  /* 0x00000004170aa825 */ /* 0x002fc600078e020a */
[----:B------:R1:W4:Y:S04]  /*0680*/  @!P5 LDG.E R23, desc[UR10][R16.64] ;  /* 0x0000000a1017d981 */ /* 0x000328000c1e1900 */
[----:B------:R-:W4:Y:S01]  /*0690*/  @!P2 LDG.E R10, desc[UR10][R10.64] ;  /* 0x0000000a0a0aa981 */ /* 0x000f22000c1e1900 */
[----:B0-----:R-:W-:Y:S02]  /*06a0*/  @!P6 IMAD.WIDE R30, R9, 0x4, R28 ;  /* 0x00000004091ee825 */ /* 0x001fe400078e021c */
[----:B------:R-:W0:Y:S04]  /*06b0*/  LDC.64 R28, c[0x0][0x380] ;  /* 0x0000e000ff1c7b82 */ /* 0x000e280000000a00 */
[----:B------:R-:W4:Y:S04]  /*06c0*/  @!P6 LDG.E R30, desc[UR10][R30.64] ;  /* 0x0000000a1e1ee981 */ /* 0x000f28000c1e1900 */
[----:B-1----:R-:W1:Y:S01]  /*06d0*/  @!P2 LDC.64 R16, c[0x0][0x3a0] ;  /* 0x0000e800ff10ab82 */ /* 0x002e620000000a00 */
[----:B0-----:R-:W-:-:S07]  /*06e0*/  @!P4 IMAD.WIDE R34, R7, 0x4, R28 ;  /* 0x000000040722c825 */ /* 0x001fce00078e021c */
[----:B------:R-:W0:Y:S01]  /*06f0*/  LDC.64 R28, c[0x0][0x388] ;  /* 0x0000e200ff1c7b82 */ /* 0x000e220000000a00 */
[----:B------:R3:W4:Y:S01]  /*0700*/  @!P4 LDG.E R9, desc[UR10][R34.64] ;  /* 0x0000000a2209c981 */ /* 0x000722000c1e1900 */
[----:B--2---:R-:W-:-:S06]  /*0710*/  @!P6 IMAD.WIDE R18, R18, 0x4, R32 ;  /* 0x000000041212e825 */ /* 0x004fcc00078e0220 */
[----:B---3--:R-:W2:Y:S01]  /*0720*/  LDC.64 R34, c[0x0][0x388] ;  /* 0x0000e200ff227b82 */ /* 0x008ea20000000a00 */
[----:B------:R-:W-:Y:S01]  /*0730*/  @!P3 IMAD.WIDE R14, R25, 0x4, R14 ;  /* 0x00000004190eb825 */ /* 0x000fe200078e020e */
[----:B------:R-:W3:Y:S03]  /*0740*/  @!P6 LDG.E R18, desc[UR10][R18.64] ;  /* 0x0000000a1212e981 */ /* 0x000ee6000c1e1900 */
[----:B0-----:R-:W-:-:S03]  /*0750*/  @!P5 IMAD.WIDE R32, R8, 0x4, R28 ;  /* 0x000000040820d825 */ /* 0x001fc600078e021c */
[----:B------:R-:W4:Y:S01]  /*0760*/  @!P5 LDC.64 R28, c[0x0][0x3a0] ;  /* 0x0000e800ff1cdb82 */ /* 0x000f220000000a00 */
[----:B------:R-:W3:Y:S01]  /*0770*/  @!P3 LDG.E R14, desc[UR10][R14.64] ;  /* 0x0000000a0e0eb981 */ /* 0x000ee2000c1e1900 */
[----:B-1----:R-:W-:-:S03]  /*0780*/  @!P2 IMAD.WIDE R16, R20, 0x4, R16 ;  /* 0x000000041410a825 */ /* 0x002fc600078e0210 */
[----:B------:R-:W3:Y:S04]  /*0790*/  @!P5 LDG.E R32, desc[UR10][R32.64] ;  /* 0x0000000a2020d981 */ /* 0x000ee8000c1e1900 */
[----:B------:R-:W3:Y:S01]  /*07a0*/  @!P2 LDG.E R16, desc[UR10][R16.64] ;  /* 0x0000000a1010a981 */ /* 0x000ee2000c1e1900 */
[----:B--2---:R-:W-:-:S06]  /*07b0*/  @!P4 IMAD.WIDE R34, R7, 0x4, R34 ;  /* 0x000000040722c825 */ /* 0x004fcc00078e0222 */
[----:B------:R-:W2:Y:S01]  /*07c0*/  @!P4 LDG.E R34, desc[UR10][R34.64] ;  /* 0x0000000a2222c981 */ /* 0x000ea2000c1e1900 */
[----:B----4-:R-:W-:Y:S02]  /*07d0*/  @!P5 IMAD.WIDE R36, R23, 0x4, R28 ;  /* 0x000000041724d825 */ /* 0x010fe400078e021c */
[----:B------:R-:W0:Y:S04]  /*07e0*/  @!P4 LDC.64 R28, c[0x0][0x3a0] ;  /* 0x0000e800ff1ccb82 */ /* 0x000e280000000a00 */
[----:B------:R-:W4:Y:S01]  /*07f0*/  @!P5 LDG.E R36, desc[UR10][R36.64] ;  /* 0x0000000a2424d981 */ /* 0x000f22000c1e1900 */
[----:B0-----:R-:W-:-:S06]  /*0800*/  @!P4 IMAD.WIDE R28, R9, 0x4, R28 ;  /* 0x00000004091cc825 */ /* 0x001fcc00078e021c */
[----:B------:R-:W2:Y:S01]  /*0810*/  @!P4 LDG.E R28, desc[UR10][R28.64] ;  /* 0x0000000a1c1cc981 */ /* 0x000ea2000c1e1900 */
[----:B------:R-:W-:-:S04]  /*0820*/  @!P0 FFMA R3, R22, R6, R3 ;  /* 0x0000000616038223 */ /* 0x000fc80000000003 */
[----:B------:R-:W-:Y:S01]  /*0830*/  @!P1 FFMA R3, R26, R21, R3 ;  /* 0x000000151a039223 */ /* 0x000fe20000000003 */
[----:B------:R-:W-:-:S04]  /*0840*/  UIADD3 UR7, UPT, UPT, UR7, 0x8, URZ ;  /* 0x0000000807077890 */ /* 0x000fc8000fffe0ff */
[----:B------:R-:W-:Y:S01]  /*0850*/  UISETP.NE.AND UP1, UPT, UR7, URZ, UPT ;  /* 0x000000ff0700728c */ /* 0x000fe2000bf25270 */
[----:B---3--:R-:W-:-:S04]  /*0860*/  @!P3 FFMA R3, R24, R14, R3 ;  /* 0x0000000e1803b223 */ /* 0x008fc80000000003 */
[----:B------:R-:W-:-:S04]  /*0870*/  @!P2 FFMA R3, R10, R16, R3 ;  /* 0x000000100a03a223 */ /* 0x000fc80000000003 */
[----:B------:R-:W-:Y:S01]  /*0880*/  @!P6 FFMA R3, R30, R18, R3 ;  /* 0x000000121e03e223 */ /* 0x000fe20000000003 */
[----:B------:R-:W-:-:S04]  /*0890*/  IADD3 R12, P0, PT, R12, 0x20, RZ ;  /* 0x000000200c0c7810 */ /* 0x000fc80007f1e0ff */
[----:B------:R-:W-:Y:S01]  /*08a0*/  IADD3.X R13, PT, PT, RZ, R13, RZ, P0, !PT ;  /* 0x0000000dff0d7210 */ /* 0x000fe200007fe4ff */
[----:B----4-:R-:W-:-:S04]  /*08b0*/  @!P5 FFMA R3, R32, R36, R3 ;  /* 0x000000242003d223 */ /* 0x010fc80000000003 */
[----:B--2---:R-:W-:Y:S01]  /*08c0*/  @!P4 FFMA R3, R34, R28, R3 ;  /* 0x0000001c2203c223 */ /* 0x004fe20000000003 */
[----:B------:R-:W-:Y:S06]  /*08d0*/  BRA.U UP1, `(.L_x_2) ;  /* 0xfffffff9014c7547 */ /* 0x000fec000b83ffff */
.L_x_1:
[----:B------:R-:W-:Y:S05]  /*08e0*/  BRA.U !UP0, `(.L_x_0) ;  /* 0x0000000508d07547 */ /* 0x000fea000b800000 */
[----:B------:R-:W0:Y:S01]  /*08f0*/  LDCU UR4, c[0x0][0x3b8] ;  /* 0x00007700ff0477ac */ /* 0x000e220008000800 */
[----:B------:R-:W-:Y:S02]  /*0900*/  UISETP.GE.U32.AND UP0, UPT, UR8, 0x4, UPT ;  /* 0x000000040800788c */ /* 0x000fe4000bf06070 */
[----:B0-----:R-:W-:-:S04]  /*0910*/  ULOP3.LUT UR5, UR4, 0x3, URZ, 0xc0, !UPT ;  /* 0x0000000304057892 */ /* 0x001fc8000f8ec0ff */
[----:B------:R-:W-:-:S03]  /*0920*/  UISETP.NE.AND UP1, UPT, UR5, URZ, UPT ;  /* 0x000000ff0500728c */ /* 0x000fc6000bf25270 */
[----:B------:R-:W-:Y:S08]  /*0930*/  BRA.U !UP0, `(.L_x_3) ;  /* 0x0000000108e07547 */ /* 0x000ff0000b800000 */
[----:B------:R-:W0:Y:S08]  /*0940*/  LDC.64 R6, c[0x0][0x398] ;  /* 0x0000e600ff067b82 */ /* 0x000e300000000a00 */
[----:B------:R-:W1:Y:S08]  /*0950*/  LDC.64 R14, c[0x0][0x380] ;  /* 0x0000e000ff0e7b82 */ /* 0x000e700000000a00 */
[----:B------:R-:W2:Y:S01]  /*0960*/  LDC.64 R12, c[0x0][0x380] ;  /* 0x0000e000ff0c7b82 */ /* 0x000ea20000000a00 */
[----:B0-----:R-:W-:-:S07]  /*0970*/  IMAD.WIDE.U32 R16, R4, 0x4, R6 ;  /* 0x0000000404107825 */ /* 0x001fce00078e0006 */
[----:B------:R-:W0:Y:S01]  /*0980*/  LDC.64 R10, c[0x0][0x380] ;  /* 0x0000e000ff0a7b82 */ /* 0x000e220000000a00 */
[----:B------:R-:W3:Y:S04]  /*0990*/  LDG.E R23, desc[UR10][R16.64] ;  /* 0x0000000a10177981 */ /* 0x000ee8000c1e1900 */
[----:B------:R-:W4:Y:S03]  /*09a0*/  LDG.E R6, desc[UR10][R16.64+0x4] ;  /* 0x0000040a10067981 */ /* 0x000f26000c1e1900 */
[----:B------:R-:W0:Y:S01]  /*09b0*/  LDC.64 R8, c[0x0][0x380] ;  /* 0x0000e000ff087b82 */ /* 0x000e220000000a00 */
[----:B------:R-:W2:Y:S04]  /*09c0*/  LDG.E R7, desc[UR10][R16.64+0x8] ;  /* 0x0000080a10077981 */ /* 0x000ea8000c1e1900 */
[----:B------:R-:W2:Y:S04]  /*09d0*/  LDG.E R29, desc[UR10][R16.64+0xc] ;  /* 0x00000c0a101d7981 */ /* 0x000ea8000c1e1900 */
[----:B------:R1:W2:Y:S02]  /*09e0*/  LDG.E R18, desc[UR10][R16.64+0x10] ;  /* 0x0000100a10127981 */ /* 0x0002a4000c1e1900 */
[----:B-1----:R-:W1:Y:S01]  /*09f0*/  LDC.64 R16, c[0x0][0x388] ;  /* 0x0000e200ff107b82 */ /* 0x002e620000000a00 */
[----:B---3--:R-:W-:-:S04]  /*0a00*/  IADD3 R23, PT, PT, R0, R23, RZ ;  /* 0x0000001700177210 */ /* 0x008fc80007ffe0ff */
[-C--:B----4-:R-:W-:Y:S02]  /*0a10*/  ISETP.GE.AND P0, PT, R23, R6.reuse, PT ;  /* 0x000000061700720c */ /* 0x090fe40003f06270 */
[C---:B------:R-:W-:Y:S02]  /*0a20*/  IADD3 R6, PT, PT, R0.reuse, R6, RZ ;  /* 0x0000000600067210 */ /* 0x040fe40007ffe0ff */
[-C--:B--2---:R-:W-:Y:S02]  /*0a30*/  IADD3 R5, PT, PT, R0, R7.reuse, RZ ;  /* 0x0000000700057210 */ /* 0x084fe40007ffe0ff */
[----:B------:R-:W-:-:S07]  /*0a40*/  ISETP.GE.AND P1, PT, R6, R7, PT ;  /* 0x000000070600720c */ /* 0x000fce0003f26270 */
[----:B------:R-:W-:Y:S01]  /*0a50*/  @!P0 IMAD.WIDE R14, R23, 0x4, R14 ;  /* 0x00000004170e8825 */ /* 0x000fe200078e020e */
[-C--:B------:R-:W-:Y:S02]  /*0a60*/  ISETP.GE.AND P2, PT, R5, R29.reuse, PT ;  /* 0x0000001d0500720c */ /* 0x080fe40003f46270 */
[----:B------:R-:W-:Y:S02]  /*0a70*/  IADD3 R29, PT, PT, R0, R29, RZ ;  /* 0x0000001d001d7210 */ /* 0x000fe40007ffe0ff */
[----:B------:R2:W3:Y:S01]  /*0a80*/  @!P0 LDG.E R21, desc[UR10][R14.64] ;  /* 0x0000000a0e158981 */ /* 0x0004e2000c1e1900 */
[----:B------:R-:W-:Y:S01]  /*0a90*/  @!P1 IMAD.WIDE R30, R6, 0x4, R12 ;  /* 0x00000004061e9825 */ /* 0x000fe200078e020c */
[----:B------:R-:W-:Y:S02]  /*0aa0*/  ISETP.GE.AND P3, PT, R29, R18, PT ;  /* 0x000000121d00720c */ /* 0x000fe40003f66270 */
[----:B------:R-:W3:Y:S02]  /*0ab0*/  @!P0 LDC.64 R18, c[0x0][0x3a0] ;  /* 0x0000e800ff128b82 */ /* 0x000ee40000000a00 */
[----:B------:R-:W4:Y:S03]  /*0ac0*/  @!P1 LDG.E R7, desc[UR10][R30.64] ;  /* 0x0000000a1e079981 */ /* 0x000f26000c1e1900 */
[----:B0-----:R-:W-:-:S03]  /*0ad0*/  @!P2 IMAD.WIDE R24, R5, 0x4, R10 ;  /* 0x000000040518a825 */ /* 0x001fc600078e020a */
[----:B------:R-:W4:Y:S03]  /*0ae0*/  @!P1 LDC.64 R10, c[0x0][0x3a0] ;  /* 0x0000e800ff0a9b82 */ /* 0x000f260000000a00 */
[----:B------:R-:W-:Y:S01]  /*0af0*/  @!P3 IMAD.WIDE R26, R29, 0x4, R8 ;  /* 0x000000041d1ab825 */ /* 0x000fe200078e0208 */
[----:B------:R-:W4:Y:S04]  /*0b00*/  @!P2 LDG.E R25, desc[UR10][R24.64] ;  /* 0x0000000a1819a981 */ /* 0x000f28000c1e1900 */
[----:B------:R-:W0:Y:S01]  /*0b10*/  LDC.64 R8, c[0x0][0x388] ;  /* 0x0000e200ff087b82 */ /* 0x000e220000000a00 */
[----:B------:R-:W4:Y:S01]  /*0b20*/  @!P3 LDG.E R27, desc[UR10][R26.64] ;  /* 0x0000000a1a1bb981 */ /* 0x000f22000c1e1900 */
[----:B-1----:R-:W-:-:S06]  /*0b30*/  @!P0 IMAD.WIDE R16, R23, 0x4, R16 ;  /* 0x0000000417108825 */ /* 0x002fcc00078e0210 */
[----:B------:R-:W1:Y:S01]  /*0b40*/  @!P2 LDC.64 R12, c[0x0][0x3a0] ;  /* 0x0000e800ff0cab82 */ /* 0x000e620000000a00 */
[----:B------:R-:W4:Y:S07]  /*0b50*/  @!P0 LDG.E R16, desc[UR10][R16.64] ;  /* 0x0000000a10108981 */ /* 0x000f2e000c1e1900 */
[----:B--2---:R-:W2:Y:S08]  /*0b60*/  LDC.64 R14, c[0x0][0x388] ;  /* 0x0000e200ff0e7b82 */ /* 0x004eb00000000a00 */
[----:B------:R-:W1:Y:S01]  /*0b70*/  @!P3 LDC.64 R22, c[0x0][0x3a0] ;  /* 0x0000e800ff16bb82 */ /* 0x000e620000000a00 */
[----:B0-----:R-:W-:-:S06]  /*0b80*/  @!P1 IMAD.WIDE R8, R6, 0x4, R8 ;  /* 0x0000000406089825 */ /* 0x001fcc00078e0208 */
[----:B------:R-:W4:Y:S01]  /*0b90*/  @!P1 LDG.E R8, desc[UR10][R8.64] ;  /* 0x0000000a08089981 */ /* 0x000f22000c1e1900 */
[----:B--2---:R-:W-:-:S06]  /*0ba0*/  @!P2 IMAD.WIDE R14, R5, 0x4, R14 ;  /* 0x00000004050ea825 */ /* 0x004fcc00078e020e */
[----:B------:R-:W2:Y:S01]  /*0bb0*/  @!P2 LDG.E R14, desc[UR10][R14.64] ;  /* 0x0000000a0e0ea981 */ /* 0x000ea2000c1e1900 */
[----:B---3--:R-:W-:Y:S02]  /*0bc0*/  @!P0 IMAD.WIDE R18, R21, 0x4, R18 ;  /* 0x0000000415128825 */ /* 0x008fe400078e0212 */
[----:B------:R-:W0:Y:S02]  /*0bd0*/  LDC.64 R20, c[0x0][0x388] ;  /* 0x0000e200ff147b82 */ /* 0x000e240000000a00 */
[----:B----4-:R-:W-:Y:S02]  /*0be0*/  @!P1 IMAD.WIDE R10, R7, 0x4, R10 ;  /* 0x00000004070a9825 */ /* 0x010fe400078e020a */
[----:B------:R-:W3:Y:S04]  /*0bf0*/  @!P0 LDG.E R18, desc[UR10][R18.64] ;  /* 0x0000000a12128981 */ /* 0x000ee8000c1e1900 */
[----:B------:R-:W4:Y:S01]  /*0c00*/  @!P1 LDG.E R10, desc[UR10][R10.64] ;  /* 0x0000000a0a0a9981 */ /* 0x000f22000c1e1900 */
[----:B-1----:R-:W-:-:S04]  /*0c10*/  @!P2 IMAD.WIDE R12, R25, 0x4, R12 ;  /* 0x00000004190ca825 */ /* 0x002fc800078e020c */
[----:B------:R-:W-:Y:S02]  /*0c20*/  @!P3 IMAD.WIDE R22, R27, 0x4, R22 ;  /* 0x000000041b16b825 */ /* 0x000fe400078e0216 */
[----:B------:R-:W2:Y:S02]  /*0c30*/  @!P2 LDG.E R12, desc[UR10][R12.64] ;  /* 0x0000000a0c0ca981 */ /* 0x000ea4000c1e1900 */
[----:B0-----:R-:W-:Y:S02]  /*0c40*/  @!P3 IMAD.WIDE R20, R29, 0x4, R20 ;  /* 0x000000041d14b825 */ /* 0x001fe400078e0214 */
[----:B------:R-:W2:Y:S04]  /*0c50*/  @!P3 LDG.E R22, desc[UR10][R22.64] ;  /* 0x0000000a1616b981 */ /* 0x000ea8000c1e1900 */
[----:B------:R-:W2:Y:S01]  /*0c60*/  @!P3 LDG.E R20, desc[UR10][R20.64] ;  /* 0x0000000a1414b981 */ /* 0x000ea2000c1e1900 */
[----:B------:R-:W-:Y:S01]  /*0c70*/  IADD3 R4, PT, PT, R4, 0x4, RZ ;  /* 0x0000000404047810 */ /* 0x000fe20007ffe0ff */
[----:B---3--:R-:W-:-:S04]  /*0c80*/  @!P0 FFMA R3, R16, R18, R3 ;  /* 0x0000001210038223 */ /* 0x008fc80000000003 */
[----:B----4-:R-:W-:-:S04]  /*0c90*/  @!P1 FFMA R3, R8, R10, R3 ;  /* 0x0000000a08039223 */ /* 0x010fc80000000003 */
[----:B--2---:R-:W-:-:S04]  /*0ca0*/  @!P2 FFMA R3, R14, R12, R3 ;  /* 0x0000000c0e03a223 */ /* 0x004fc80000000003 */
[----:B------:R-:W-:-:S07]  /*0cb0*/  @!P3 FFMA R3, R20, R22, R3 ;  /* 0x000000161403b223 */ /* 0x000fce0000000003 */
.L_x_3:
[----:B------:R-:W-:Y:S05]  /*0cc0*/  BRA.U !UP1, `(.L_x_0) ;  /* 0x0000000109d87547 */ /* 0x000fea000b800000 */
[----:B------:R-:W-:Y:S02]  /*0cd0*/  UISETP.NE.AND UP0, UPT, UR5, 0x1, UPT ;  /* 0x000000010500788c */ /* 0x000fe4000bf05270 */
[----:B------:R-:W-:-:S04]  /*0ce0*/  ULOP3.LUT UR4, UR4, 0x1, URZ, 0xc0, !UPT ;  /* 0x0000000104047892 */ /* 0x000fc8000f8ec0ff */
[----:B------:R-:W-:-:S03]  /*0cf0*/  UISETP.NE.U32.AND UP1, UPT, UR4, 0x1, UPT ;  /* 0x000000010400788c */ /* 0x000fc6000bf25070 */
[----:B------:R-:W-:Y:S08]  /*0d00*/  BRA.U !UP0, `(.L_x_4) ;  /* 0x0000000108787547 */ /* 0x000ff0000b800000 */
[----:B------:R-:W0:Y:S08]  /*0d10*/  LDC.64 R6, c[0x0][0x398] ;  /* 0x0000e600ff067b82 */ /* 0x000e300000000a00 */
[----:B------:R-:W1:Y:S08]  /*0d20*/  LDC.64 R10, c[0x0][0x380] ;  /* 0x0000e000ff0a7b82 */ /* 0x000e700000000a00 */
[----:B------:R-:W2:Y:S01]  /*0d30*/  LDC.64 R16, c[0x0][0x380] ;  /* 0x0000e000ff107b82 */ /* 0x000ea20000000a00 */
[----:B0-----:R-:W-:-:S07]  /*0d40*/  IMAD.WIDE.U32 R6, R4, 0x4, R6 ;  /* 0x0000000404067825 */ /* 0x001fce00078e0006 */
[----:B------:R-:W0:Y:S01]  /*0d50*/  LDC.64 R12, c[0x0][0x388] ;  /* 0x0000e200ff0c7b82 */ /* 0x000e220000000a00 */
[----:B------:R-:W3:Y:S04]  /*0d60*/  LDG.E R5, desc[UR10][R6.64] ;  /* 0x0000000a06057981 */ /* 0x000ee8000c1e1900 */
[----:B------:R-:W4:Y:S04]  /*0d70*/  LDG.E R9, desc[UR10][R6.64+0x4] ;  /* 0x0000040a06097981 */ /* 0x000f28000c1e1900 */
[----:B------:R-:W2:Y:S01]  /*0d80*/  LDG.E R8, desc[UR10][R6.64+0x8] ;  /* 0x0000080a06087981 */ /* 0x000ea2000c1e1900 */
[----:B---3--:R-:W-:-:S04]  /*0d90*/  IADD3 R19, PT, PT, R0, R5, RZ ;  /* 0x0000000500137210 */ /* 0x008fc80007ffe0ff */
[-C--:B----4-:R-:W-:Y:S02]  /*0da0*/  ISETP.GE.AND P0, PT, R19, R9.reuse, PT ;  /* 0x000000091300720c */ /* 0x090fe40003f06270 */
[----:B------:R-:W-:-:S04]  /*0db0*/  IADD3 R5, PT, PT, R0, R9, RZ ;  /* 0x0000000900057210 */ /* 0x000fc80007ffe0ff */
[----:B--2---:R-:W-:Y:S02]  /*0dc0*/  ISETP.GE.AND P1, PT, R5, R8, PT ;  /* 0x000000080500720c */ /* 0x004fe40003f26270 */
[----:B------:R-:W2:Y:S05]  /*0dd0*/  LDC.64 R8, c[0x0][0x388] ;  /* 0x0000e200ff087b82 */ /* 0x000eaa0000000a00 */
[----:B-1----:R-:W-:-:S03]  /*0de0*/  @!P0 IMAD.WIDE R10, R19, 0x4, R10 ;  /* 0x00000004130a8825 */ /* 0x002fc600078e020a */
[----:B------:R-:W1:Y:S03]  /*0df0*/  @!P0 LDC.64 R14, c[0x0][0x3a0] ;  /* 0x0000e800ff0e8b82 */ /* 0x000e660000000a00 */
[----:B------:R-:W-:Y:S01]  /*0e00*/  @!P1 IMAD.WIDE R16, R5, 0x4, R16 ;  /* 0x0000000405109825 */ /* 0x000fe200078e0210 */
[----:B------:R-:W1:Y:S04]  /*0e10*/  @!P0 LDG.E R11, desc[UR10][R10.64] ;  /* 0x0000000a0a0b8981 */ /* 0x000e68000c1e1900 */
[----:B------:R-:W3:Y:S01]  /*0e20*/  @!P1 LDC.64 R6, c[0x0][0x3a0] ;  /* 0x0000e800ff069b82 */ /* 0x000ee20000000a00 */
[----:B------:R-:W3:Y:S01]  /*0e30*/  @!P1 LDG.E R17, desc[UR10][R16.64] ;  /* 0x0000000a10119981 */ /* 0x000ee2000c1e1900 */
[----:B0-----:R-:W-:-:S04]  /*0e40*/  @!P0 IMAD.WIDE R12, R19, 0x4, R12 ;  /* 0x00000004130c8825 */ /* 0x001fc800078e020c */
[----:B--2---:R-:W-:Y:S02]  /*0e50*/  @!P1 IMAD.WIDE R8, R5, 0x4, R8 ;  /* 0x0000000405089825 */ /* 0x004fe400078e0208 */
[----:B------:R-:W2:Y:S04]  /*0e60*/  @!P0 LDG.E R12, desc[UR10][R12.64] ;  /* 0x0000000a0c0c8981 */ /* 0x000ea8000c1e1900 */
[----:B------:R-:W4:Y:S01]  /*0e70*/  @!P1 LDG.E R8, desc[UR10][R8.64] ;  /* 0x0000000a08089981 */ /* 0x000f22000c1e1900 */
[----:B-1----:R-:W-:-:S04]  /*0e80*/  @!P0 IMAD.WIDE R14, R11, 0x4, R14 ;  /* 0x000000040b0e8825 */ /* 0x002fc800078e020e */
[----:B---3--:R-:W-:Y:S02]  /*0e90*/  @!P1 IMAD.WIDE R6, R17, 0x4, R6 ;  /* 0x0000000411069825 */ /* 0x008fe400078e0206 */
[----:B------:R-:W2:Y:S04]  /*0ea0*/  @!P0 LDG.E R14, desc[UR10][R14.64] ;  /* 0x0000000a0e0e8981 */ /* 0x000ea8000c1e1900 */
[----:B------:R-:W4:Y:S01]  /*0eb0*/  @!P1 LDG.E R6, desc[UR10][R6.64] ;  /* 0x0000000a06069981 */ /* 0x000f22000c1e1900 */
[----:B------:R-:W-:Y:S01]  /*0ec0*/  IADD3 R4, PT, PT, R4, 0x2, RZ ;  /* 0x0000000204047810 */ /* 0x000fe20007ffe0ff */
[----:B--2---:R-:W-:-:S04]  /*0ed0*/  @!P0 FFMA R3, R12, R14, R3 ;  /* 0x0000000e0c038223 */ /* 0x004fc80000000003 */
[----:B----4-:R-:W-:-:S07]  /*0ee0*/  @!P1 FFMA R3, R8, R6, R3 ;  /* 0x0000000608039223 */ /* 0x010fce0000000003 */
.L_x_4:
[----:B------:R-:W-:Y:S05]  /*0ef0*/  BRA.U UP1, `(.L_x_0) ;  /* 0x00000001014c7547 */ /* 0x000fea000b800000 */
[----:B------:R-:W0:Y:S02]  /*0f00*/  LDC.64 R6, c[0x0][0x398] ;  /* 0x0000e600ff067b82 */ /* 0x000e240000000a00 */
[----:B0-----:R-:W-:-:S05]  /*0f10*/  IMAD.WIDE.U32 R4, R4, 0x4, R6 ;  /* 0x0000000404047825 */ /* 0x001fca00078e0006 */
[----:B------:R-:W2:Y:S04]  /*0f20*/  LDG.E R7, desc[UR10][R4.64] ;  /* 0x0000000a04077981 */ /* 0x000ea8000c1e1900 */
[----:B------:R-:W3:Y:S01]  /*0f30*/  LDG.E R6, desc[UR10][R4.64+0x4] ;  /* 0x0000040a04067981 */ /* 0x000ee2000c1e1900 */
[----:B------:R-:W-:Y:S01]  /*0f40*/  BSSY.RECONVERGENT B0, `(.L_x_0) ;  /* 0x000000e000007945 */ /* 0x000fe20003800200 */
[----:B--2---:R-:W-:-:S04]  /*0f50*/  IADD3 R11, PT, PT, R0, R7, RZ ;  /* 0x00000007000b7210 */ /* 0x004fc80007ffe0ff */
[----:B---3--:R-:W-:-:S13]  /*0f60*/  ISETP.GE.AND P0, PT, R11, R6, PT ;  /* 0x000000060b00720c */ /* 0x008fda0003f06270 */
[----:B------:R-:W-:Y:S05]  /*0f70*/  @P0 BRA `(.L_x_5) ;  /* 0x0000000000280947 */ /* 0x000fea0003800000 */
[----:B------:R-:W0:Y:S08]  /*0f80*/  LDC.64 R4, c[0x0][0x380] ;  /* 0x0000e000ff047b82 */ /* 0x000e300000000a00 */
[----:B------:R-:W1:Y:S08]  /*0f90*/  LDC.64 R6, c[0x0][0x388] ;  /* 0x0000e200ff067b82 */ /* 0x000e700000000a00 */
[----:B------:R-:W2:Y:S01]  /*0fa0*/  LDC.64 R8, c[0x0][0x3a0] ;  /* 0x0000e800ff087b82 */ /* 0x000ea20000000a00 */
[----:B0-----:R-:W-:-:S06]  /*0fb0*/  IMAD.WIDE R4, R11, 0x4, R4 ;  /* 0x000000040b047825 */ /* 0x001fcc00078e0204 */
[----:B------:R-:W2:Y:S01]  /*0fc0*/  LDG.E R5, desc[UR10][R4.64] ;  /* 0x0000000a04057981 */ /* 0x000ea2000c1e1900 */
[----:B-1----:R-:W-:-:S06]  /*0fd0*/  IMAD.WIDE R6, R11, 0x4, R6 ;  /* 0x000000040b067825 */ /* 0x002fcc00078e0206 */
[----:B------:R-:W3:Y:S01]  /*0fe0*/  LDG.E R6, desc[UR10][R6.64] ;  /* 0x0000000a06067981 */ /* 0x000ee2000c1e1900 */
[----:B--2---:R-:W-:-:S06]  /*0ff0*/  IMAD.WIDE R8, R5, 0x4, R8 ;  /* 0x0000000405087825 */ /* 0x004fcc00078e0208 */
[----:B------:R-:W3:Y:S02]  /*1000*/  LDG.E R8, desc[UR10][R8.64] ;  /* 0x0000000a08087981 */ /* 0x000ee4000c1e1900 */
[----:B---3--:R-:W-:-:S07]  /*1010*/  FFMA R3, R6, R8, R3 ;  /* 0x0000000806037223 */ /* 0x008fce0000000003 */
.L_x_5:
[----:B------:R-:W-:Y:S05]  /*1020*/  BSYNC.RECONVERGENT B0 ;  /* 0x0000000000007941 */ /* 0x000fea0003800200 */
.L_x_0:
[----:B------:R-:W0:Y:S02]  /*1030*/  LDC.64 R4, c[0x0][0x3a8] ;  /* 0x0000ea00ff047b82 */ /* 0x000e240000000a00 */
[----:B0----5:R-:W-:-:S05]  /*1040*/  IMAD.WIDE R4, R2, 0x4, R4 ;  /* 0x0000000402047825 */ /* 0x021fca00078e0204 */
[----:B------:R-:W-:Y:S01]  /*1050*/  STG.E desc[UR10][R4.64], R3 ;  /* 0x0000000304007986 */ /* 0x000fe2000c10190a */
[----:B------:R-:W-:Y:S05]  /*1060*/  EXIT ;  /* 0x000000000000794d */ /* 0x000fea0003800000 */
.L_x_6:
[----:B------:R-:W-:-:S00]  /*1070*/  BRA `(.L_x_6) ;  /* 0xfffffffc00fc7947 */ /* 0x000fc0000383ffff */
[----:B------:R-:W-:-:S00]  /*1080*/  NOP ;  /* 0x0000000000007918 */ /* 0x000fc00000000000 */
[----:B------:R-:W-:-:S00]  /*1090*/  NOP ;  /* 0x0000000000007918 */ /* 0x000fc00000000000 */
[----:B------:R-:W-:-:S00]  /*10a0*/  NOP ;  /* 0x0000000000007918 */ /* 0x000fc00000000000 */
[----:B------:R-:W-:-:S00]  /*10b0*/  NOP ;  /* 0x0000000000007918 */ /* 0x000fc00000000000 */
[----:B------:R-:W-:-:S00]  /*10c0*/  NOP ;  /* 0x0000000000007918 */ /* 0x000fc00000000000 */
[----:B------:R-:W-:-:S00]  /*10d0*/  NOP ;  /* 0x0000000000007918 */ /* 0x000fc00000000000 */
[----:B------:R-:W-:-:S00]  /*10e0*/  NOP ;  /* 0x0000000000007918 */ /* 0x000fc00000000000 */
[----:B------:R-:W-:-:S00]  /*10f0*/  NOP ;  /* 0x0000000000007918 */ /* 0x000fc00000000000 */
.L_x_31:


//--------------------- .text._Z15spmv_ell_kernelPiPfS0_S0_iii --------------------------
	.section	.text._Z15spmv_ell_kernelPiPfS0_S0_iii,"ax",@progbits
	.align	128
        .global         _Z15spmv_ell_kernelPiPfS0_S0_iii
        .type           _Z15spmv_ell_kernelPiPfS0_S0_iii,@function
        .size           _Z15spmv_ell_kernelPiPfS0_S0_iii,(.L_x_32 - _Z15spmv_ell_kernelPiPfS0_S0_iii)
        .other          _Z15spmv_ell_kernelPiPfS0_S0_iii,@"STO_CUDA_ENTRY STV_DEFAULT"
_Z15spmv_ell_kernelPiPfS0_S0_iii:
.text._Z15spmv_ell_kernelPiPfS0_S0_iii:
[----:B------:R-:W-:Y:S01]  /*0000*/  LDC R1, c[0x0][0x37c] ;  /* 0x0000df00ff017b82 */ /* 0x000fe20000000800 */
[----:B------:R-:W0:Y:S07]  /*0010*/  S2R R0, SR_TID.X ;  /* 0x0000000000007919 */ /* 0x000e2e0000002100 */
[----:B------:R-:W0:Y:S08]  /*0020*/  S2UR UR4, SR_CTAID.X ;  /* 0x00000000000479c3 */ /* 0x000e300000002500 */
[----:B------:R-:W0:Y:S08]  /*0030*/  LDC R3, c[0x0][0x360] ;  /* 0x0000d800ff037b82 */ /* 0x000e300000000800 */
[----:B------:R-:W1:Y:S01]  /*0040*/  LDC R2, c[0x0][0x3a0] ;  /* 0x0000e800ff027b82 */ /* 0x000e620000000800 */
[----:B0-----:R-:W-:-:S05]  /*0050*/  IMAD R3, R3, UR4, R0 ;  /* 0x0000000403037c24 */ /* 0x001fca000f8e0200 */
[----:B-1----:R-:W-:-:S13]  /*0060*/  ISETP.GE.AND P0, PT, R3, R2, PT ;  /* 0x000000020300720c */ /* 0x002fda0003f06270 */
[----:B------:R-:W-:Y:S05]  /*0070*/  @P0 EXIT ;  /* 0x000000000000094d */ /* 0x000fea0003800000 */
[----:B------:R-:W0:Y:S01]  /*0080*/  LDC R4, c[0x0][0x3a8] ;  /* 0x0000ea00ff047b82 */ /* 0x000e220000000800 */
[----:B------:R-:W1:Y:S01]  /*0090*/  LDCU.64 UR4, c[0x0][0x358] ;  /* 0x00006b00ff0477ac */ /* 0x000e620008000a00 */
[----:B------:R-:W-:Y:S01]  /*00a0*/  HFMA2 R8, -RZ, RZ, 0, 0 ;  /* 0x00000000ff087431 */ /* 0x000fe200000001ff */
[----:B0-----:R-:W-:-:S13]  /*00b0*/  ISETP.GE.AND P0, PT, R4, 0x1, PT ;  /* 0x000000010400780c */ /* 0x001fda0003f06270 */
[----:B-1----:R-:W-:Y:S05]  /*00c0*/  @!P0 BRA `(.L_x_7) ;  /* 0x0000000800448947 */ /* 0x002fea0003800000 */
[C---:B------:R-:W-:Y:S02]  /*00d0*/  ISETP.GE.U32.AND P1, PT, R4.reuse, 0x8, PT ;  /* 0x000000080400780c */ /* 0x040fe40003f26070 */
[----:B------:R-:W-:Y:S02]  /*00e0*/  LOP3.LUT R5, R4, 0x7, RZ, 0xc0, !PT ;  /* 0x0000000704057812 */ /* 0x000fe400078ec0ff */
[----:B------:R-:W-:Y:S02]  /*00f0*/  MOV R8, RZ ;  /* 0x000000ff00087202 */ /* 0x000fe40000000f00 */
[----:B------:R-:W-:Y:S02]  /*0100*/  ISETP.NE.AND P0, PT, R5, RZ, PT ;  /* 0x000000ff0500720c */ /* 0x000fe40003f05270 */
[----:B------:R-:W-:-:S05]  /*0110*/  MOV R6, RZ ;  /* 0x000000ff00067202 */ /* 0x000fca0000000f00 */
[----:B------:R-:W-:Y:S06]  /*0120*/  @!P1 BRA `(.L_x_8) ;  /* 0x00000004000c9947 */ /* 0x000fec0003800000 */
[----:B------:R-:W-:Y:S02]  /*0130*/  LOP3.LUT R6, R4, 0x7ffffff8, RZ, 0xc0, !PT ;  /* 0x7ffffff804067812 */ /* 0x000fe400078ec0ff */
[----:B------:R-:W-:Y:S02]  /*0140*/  MOV R8, RZ ;  /* 0x000000ff00087202 */ /* 0x000fe40000000f00 */
[----:B------:R-:W-:Y:S02]  /*0150*/  MOV R7, R3 ;  /* 0x0000000300077202 */ /* 0x000fe40000000f00 */
[----:B------:R-:W-:-:S07]  /*0160*/  IADD3 R0, PT, PT, -R6, RZ, RZ ;  /* 0x000000ff06007210 */ /* 0x000fce0007ffe1ff */
.L_x_9:
[----:B------:R-:W0:Y:S08]  /*0170*/  LDC.64 R12, c[0x0][0x380] ;  /* 0x0000e000ff0c7b82 */ /* 0x000e300000000a00 */
[----:B------:R-:W1:Y:S08]  /*0180*/  LDC.64 R14, c[0x0][0x390] ;  /* 0x0000e400ff0e7b82 */ /* 0x000e700000000a00 */
[----:B------:R-:W2:Y:S01]  /*0190*/  LDC.64 R30, c[0x0][0x388] ;  /* 0x0000e200ff1e7b82 */ /* 0x000ea20000000a00 */
[----:B0-----:R-:W-:-:S05]  /*01a0*/  IMAD.WIDE R12, R7, 0x4, R12 ;  /* 0x00000004070c7825 */ /* 0x001fca00078e020c */
[----:B------:R0:W1:Y:S01]  /*01b0*/  LDG.E R11, desc[UR4][R12.64] ;  /* 0x000000040c0b7981 */ /* 0x000062000c1e1900 */
[----:B--2---:R-:W-:-:S05]  /*01c0*/  IMAD.WIDE R30, R7, 0x4, R30 ;  /* 0x00000004071e7825 */ /* 0x004fca00078e021e */
[----:B------:R-:W2:Y:S01]  /*01d0*/  LDG.E R16, desc[UR4][R30.64] ;  /* 0x000000041e107981 */ /* 0x000ea2000c1e1900 */
[----:B------:R-:W-:-:S04]  /*01e0*/  IMAD.WIDE R26, R2, 0x4, R12 ;  /* 0x00000004021a7825 */ /* 0x000fc800078e020c */
[C---:B------:R-:W-:Y:S02]  /*01f0*/  IMAD.WIDE R22, R2.reuse, 0x4, R26 ;  /* 0x0000000402167825 */ /* 0x040fe400078e021a */
[----:B------:R-:W3:Y:S02]  /*0200*/  LDG.E R27, desc[UR4][R26.64] ;  /* 0x000000041a1b7981 */ /* 0x000ee4000c1e1900 */
[C---:B------:R-:W-:Y:S02]  /*0210*/  IMAD.WIDE R18, R2.reuse, 0x4, R22 ;  /* 0x0000000402127825 */ /* 0x040fe400078e0216 */
[----:B------:R-:W4:Y:S02]  /*0220*/  LDG.E R23, desc[UR4][R22.64] ;  /* 0x0000000416177981 */ /* 0x000f24000c1e1900 */
[C---:B0-----:R-:W-:Y:S02]  /*0230*/  IMAD.WIDE R12, R2.reuse, 0x4, R18 ;  /* 0x00000004020c7825 */ /* 0x041fe400078e0212 */
[----:B------:R-:W5:Y:S02]  /*0240*/  LDG.E R21, desc[UR4][R18.64] ;  /* 0x0000000412157981 */ /* 0x000f64000c1e1900 */
[----:B------:R-:W-:-:S02]  /*0250*/  IMAD.WIDE R24, R2, 0x4, R12 ;  /* 0x0000000402187825 */ /* 0x000fc400078e020c */
[----:B------:R0:W5:Y:S02]  /*0260*/  LDG.E R19, desc[UR4][R12.64] ;  /* 0x000000040c137981 */ /* 0x000164000c1e1900 */
[----:B0-----:R-:W-:-:S05]  /*0270*/  IMAD.WIDE R12, R2, 0x4, R24 ;  /* 0x00000004020c7825 */ /* 0x001fca00078e0218 */
[----:B------:R-:W5:Y:S01]  /*0280*/  LDG.E R9, desc[UR4][R12.64] ;  /* 0x000000040c097981 */ /* 0x000f62000c1e1900 */
[----:B-1----:R-:W-:-:S06]  /*0290*/  IMAD.WIDE R10, R11, 0x4, R14 ;  /* 0x000000040b0a7825 */ /* 0x002fcc00078e020e */
[----:B------:R-:W2:Y:S04]  /*02a0*/  LDG.E R10, desc[UR4][R10.64] ;  /* 0x000000040a0a7981 */ /* 0x000ea8000c1e1900 */
[----:B------:R0:W5:Y:S02]  /*02b0*/  LDG.E R11, desc[UR4][R24.64] ;  /* 0x00000004180b7981 */ /* 0x000164000c1e1900 */
[----:B0-----:R-:W-:-:S06]  /*02c0*/  IMAD.WIDE R24, R2, 0x4, R12 ;  /* 0x0000000402187825 */ /* 0x001fcc00078e020c */
[----:B------:R-:W5:Y:S01]  /*02d0*/  LDG.E R24, desc[UR4][R24.64] ;  /* 0x0000000418187981 */ /* 0x000f62000c1e1900 */
[----:B------:R-:W-:-:S05]  /*02e0*/  IMAD.WIDE R30, R2, 0x4, R30 ;  /* 0x00000004021e7825 */ /* 0x000fca00078e021e */
[----:B------:R-:W5:Y:S01]  /*02f0*/  LDG.E R22, desc[UR4][R30.64] ;  /* 0x000000041e167981 */ /* 0x000f62000c1e1900 */
[----:B------:R-:W-:-:S05]  /*0300*/  IMAD.WIDE R12, R2, 0x4, R30 ;  /* 0x00000004020c7825 */ /* 0x000fca00078e021e */
[----:B------:R0:W5:Y:S01]  /*0310*/  LDG.E R20, desc[UR4][R12.64] ;  /* 0x000000040c147981 */ /* 0x000162000c1e1900 */
[----:B------:R-:W-:-:S05]  /*0320*/  IMAD.WIDE R28, R2, 0x4, R12 ;  /* 0x00000004021c7825 */ /* 0x000fca00078e020c */
[----:B------:R-:W5:Y:S01]  /*0330*/  LDG.E R18, desc[UR4][R28.64] ;  /* 0x000000041c127981 */ /* 0x000f62000c1e1900 */
[----:B--2---:R-:W-:Y:S01]  /*0340*/  FFMA R8, R16, R10, R8 ;  /* 0x0000000a10087223 */ /* 0x004fe20000000008 */
[----:B------:R-:W-:-:S05]  /*0350*/  IMAD.WIDE R16, R2, 0x4, R28 ;  /* 0x0000000402107825 */ /* 0x000fca00078e021c */
[----:B------:R1:W2:Y:S01]  /*0360*/  LDG.E R10, desc[UR4][R16.64] ;  /* 0x00000004100a7981 */ /* 0x0002a2000c1e1900 */
[----:B0-----:R-:W-:-:S05]  /*0370*/  IMAD.WIDE R12, R2, 0x4, R16 ;  /* 0x00000004020c7825 */ /* 0x001fca00078e0210 */
[----:B------:R3:W2:Y:S01]  /*0380*/  LDG.E R26, desc[UR4][R12.64] ;  /* 0x000000040c1a7981 */ /* 0x0006a2000c1e1900 */
[----:B-1----:R-:W-:-:S05]  /*0390*/  IMAD.WIDE R16, R2, 0x4, R12 ;  /* 0x0000000402107825 */ /* 0x002fca00078e020c */
[----:B------:R0:W2:Y:S01]  /*03a0*/  LDG.E R25, desc[UR4][R16.64] ;  /* 0x0000000410197981 */ /* 0x0000a2000c1e1900 */
[----:B---3--:R-:W-:-:S04]  /*03b0*/  IMAD.WIDE R12, R27, 0x4, R14 ;  /* 0x000000041b0c7825 */ /* 0x008fc800078e020e */
[----:B0-----:R-:W-:-:S06]  /*03c0*/  IMAD.WIDE R16, R2, 0x4, R16 ;  /* 0x0000000402107825 */ /* 0x001fcc00078e0210 */
[----:B------:R-:W3:Y:S04]  /*03d0*/  LDG.E R16, desc[UR4][R16.64] ;  /* 0x0000000410107981 */ /* 0x000ee8000c1e1900 */
[----:B------:R4:W2:Y:S02]  /*03e0*/  LDG.E R17, desc[UR4][R12.64] ;  /* 0x000000040c117981 */ /* 0x0008a4000c1e1900 */
[----:B----4-:R-:W-:-:S05]  /*03f0*/  IMAD.WIDE R12, R23, 0x4, R14 ;  /* 0x00000004170c7825 */ /* 0x010fca00078e020e */
[----:B------:R5:W4:Y:S02]  /*0400*/  LDG.E R23, desc[UR4][R12.64] ;  /* 0x000000040c177981 */ /* 0x000b24000c1e1900 */
[----:B-----5:R-:W-:-:S05]  /*0410*/  IMAD.WIDE R12, R21, 0x4, R14 ;  /* 0x00000004150c7825 */ /* 0x020fca00078e020e */
[----:B------:R0:W5:Y:S02]  /*0420*/  LDG.E R21, desc[UR4][R12.64] ;  /* 0x000000040c157981 */ /* 0x000164000c1e1900 */
[----:B0-----:R-:W-:-:S05]  /*0430*/  IMAD.WIDE R12, R19, 0x4, R14 ;  /* 0x00000004130c7825 */ /* 0x001fca00078e020e */
[----:B------:R0:W3:Y:S02]  /*0440*/  LDG.E R19, desc[UR4][R12.64] ;  /* 0x000000040c137981 */ /* 0x0000e4000c1e1900 */
[----:B0-----:R-:W-:-:S05]  /*0450*/  IMAD.WIDE R12, R11, 0x4, R14 ;  /* 0x000000040b0c7825 */ /* 0x001fca00078e020e */
[----:B------:R0:W3:Y:S02]  /*0460*/  LDG.E R11, desc[UR4][R12.64] ;  /* 0x000000040c0b7981 */ /* 0x0000e4000c1e1900 */
[----:B0-----:R-:W-:-:S04]  /*0470*/  IMAD.WIDE R12, R9, 0x4, R14 ;  /* 0x00000004090c7825 */ /* 0x001fc800078e020e */
[----:B------:R-:W-:Y:S01]  /*0480*/  IMAD.WIDE R14, R24, 0x4, R14 ;  /* 0x00000004180e7825 */ /* 0x000fe200078e020e */
[----:B------:R-:W3:Y:S05]  /*0490*/  LDG.E R9, desc[UR4][R12.64] ;  /* 0x000000040c097981 */ /* 0x000eea000c1e1900 */
[----:B------:R-:W3:Y:S01]  /*04a0*/  LDG.E R14, desc[UR4][R14.64] ;  /* 0x000000040e0e7981 */ /* 0x000ee2000c1e1900 */
[----:B------:R-:W-:-:S04]  /*04b0*/  IADD3 R0, PT, PT, R0, 0x8, RZ ;  /* 0x0000000800007810 */ /* 0x000fc80007ffe0ff */
[----:B------:R-:W-:Y:S02]  /*04c0*/  ISETP.NE.AND P1, PT, R0, RZ, PT ;  /* 0x000000ff0000720c */ /* 0x000fe40003f25270 */
[----:B------:R-:W-:Y:S01]  /*04d0*/  LEA R7, R2, R7, 0x3 ;  /* 0x0000000702077211 */ /* 0x000fe200078e18ff */
[----:B--2---:R-:W-:-:S04]  /*04e0*/  FFMA R17, R22, R17, R8 ;  /* 0x0000001116117223 */ /* 0x004fc80000000008 */
[----:B----4-:R-:W-:-:S04]  /*04f0*/  FFMA R17, R20, R23, R17 ;  /* 0x0000001714117223 */ /* 0x010fc80000000011 */
[----:B-----5:R-:W-:-:S04]  /*0500*/  FFMA R17, R18, R21, R17 ;  /* 0x0000001512117223 */ /* 0x020fc80000000011 */
[----:B---3--:R-:W-:-:S04]  /*0510*/  FFMA R17, R10, R19, R17 ;  /* 0x000000130a117223 */ /* 0x008fc80000000011 */
[----:B------:R-:W-:-:S04]  /*0520*/  FFMA R26, R26, R11, R17 ;  /* 0x0000000b1a1a7223 */ /* 0x000fc80000000011 */
[----:B------:R-:W-:-:S04]  /*0530*/  FFMA R9, R25, R9, R26 ;  /* 0x0000000919097223 */ /* 0x000fc8000000001a */
[----:B------:R-:W-:Y:S01]  /*0540*/  FFMA R8, R16, R14, R9 ;  /* 0x0000000e10087223 */ /* 0x000fe20000000009 */
[----:B------:R-:W-:Y:S06]  /*0550*/  @P1 BRA `(.L_x_9) ;  /* 0xfffffffc00041947 */ /* 0x000fec000383ffff */
.L_x_8:
[----:B------:R-:W-:Y:S05]  /*0560*/  @!P0 BRA `(.L_x_7) ;  /* 0x00000004001c8947 */ /* 0x000fea0003800000 */
[----:B------:R-:W-:Y:S02]  /*0570*/  ISETP.GE.U32.AND P0, PT, R5, 0x4, PT ;  /* 0x000000040500780c */ /* 0x000fe40003f06070 */
[----:B------:R-:W-:-:S04]  /*0580*/  LOP3.LUT R9, R4, 0x3, RZ, 0xc0, !PT ;  /* 0x0000000304097812 */ /* 0x000fc800078ec0ff */
[----:B------:R-:W-:-:S07]  /*0590*/  ISETP.NE.AND P1, PT, R9, RZ, PT ;  /* 0x000000ff0900720c */ /* 0x000fce0003f25270 */
[----:B------:R-:W-:Y:S06]  /*05a0*/  @!P0 BRA `(.L_x_10) ;  /* 0x0000000000848947 */ /* 0x000fec0003800000 */
[----:B------:R-:W0:Y:S01]  /*05b0*/  LDC.64 R14, c[0x0][0x380] ;  /* 0x0000e000ff0e7b82 */ /* 0x000e220000000a00 */
[----:B------:R-:W-:-:S07]  /*05c0*/  IMAD R7, R6, R2, R3 ;  /* 0x0000000206077224 */ /* 0x000fce00078e0203 */
[----:B------:R-:W1:Y:S08]  /*05d0*/  LDC.64 R22, c[0x0][0x388] ;  /* 0x0000e200ff167b82 */ /* 0x000e700000000a00 */
[----:B------:R-:W2:Y:S01]  /*05e0*/  LDC.64 R10, c[0x0][0x390] ;  /* 0x0000e400ff0a7b82 */ /* 0x000ea20000000a00 */
[----:B0-----:R-:W-:-:S05]  /*05f0*/  IMAD.WIDE R14, R7, 0x4, R14 ;  /* 0x00000004070e7825 */ /* 0x001fca00078e020e */
[----:B------:R-:W2:Y:S01]  /*0600*/  LDG.E R25, desc[UR4][R14.64] ;  /* 0x000000040e197981 */ /* 0x000ea2000c1e1900 */
[----:B------:R-:W-:-:S04]  /*0610*/  IMAD.WIDE R16, R2, 0x4, R14 ;  /* 0x0000000402107825 */ /* 0x000fc800078e020e */
[C---:B------:R-:W-:Y:S02]  /*0620*/  IMAD.WIDE R18, R2.reuse, 0x4, R16 ;  /* 0x0000000402127825 */ /* 0x040fe400078e0210 */
[----:B------:R-:W3:Y:S02]  /*0630*/  LDG.E R17, desc[UR4][R16.64] ;  /* 0x0000000410117981 */ /* 0x000ee4000c1e1900 */
[----:B------:R-:W-:Y:S02]  /*0640*/  IMAD.WIDE R20, R2, 0x4, R18 ;  /* 0x0000000402147825 */ /* 0x000fe400078e0212 */
[----:B------:R-:W4:Y:S04]  /*0650*/  LDG.E R19, desc[UR4][R18.64] ;  /* 0x0000000412137981 */ /* 0x000f28000c1e1900 */
[----:B------:R0:W5:Y:S01]  /*0660*/  LDG.E R5, desc[UR4][R20.64] ;  /* 0x0000000414057981 */ /* 0x000162000c1e1900 */
[----:B-1----:R-:W-:-:S05]  /*0670*/  IMAD.WIDE R22, R7, 0x4, R22 ;  /* 0x0000000407167825 */ /* 0x002fca00078e0216 */
[----:B------:R-:W5:Y:S01]  /*0680*/  LDG.E R7, desc[UR4][R22.64] ;  /* 0x0000000416077981 */ /* 0x000f62000c1e1900 */
[----:B------:R-:W-:-:S04]  /*0690*/  IMAD.WIDE R12, R2, 0x4, R22 ;  /* 0x00000004020c7825 */ /* 0x000fc800078e0216 */
[----:B--2---:R-:W-:-:S05]  /*06a0*/  IMAD.WIDE R24, R25, 0x4, R10 ;  /* 0x0000000419187825 */ /* 0x004fca00078e020a */
[----:B------:R-:W2:Y:S01]  /*06b0*/  LDG.E R0, desc[UR4][R24.64] ;  /* 0x0000000418007981 */ /* 0x000ea2000c1e1900 */
[----:B---3--:R-:W-:-:S04]  /*06c0*/  IMAD.WIDE R14, R17, 0x4, R10 ;  /* 0x00000004110e7825 */ /* 0x008fc800078e020a */
[C---:B------:R-:W-:Y:S02]  /*06d0*/  IMAD.WIDE R16, R2.reuse, 0x4, R12 ;  /* 0x0000000402107825 */ /* 0x040fe400078e020c */
[----:B------:R-:W3:Y:S02]  /*06e0*/  LDG.E R13, desc[UR4][R12.64] ;  /* 0x000000040c0d7981 */ /* 0x000ee4000c1e1900 */
[----:B----4-:R-:W-:Y:S02]  /*06f0*/  IMAD.WIDE R18, R19, 0x4, R10 ;  /* 0x0000000413127825 */ /* 0x010fe400078e020a */
[----:B------:R-:W3:Y:S02]  /*0700*/  LDG.E R14, desc[UR4][R14.64] ;  /* 0x000000040e0e7981 */ /* 0x000ee4000c1e1900 */
[----:B0-----:R-:W-:Y:S02]  /*0710*/  IMAD.WIDE R20, R2, 0x4, R16 ;  /* 0x0000000402147825 */ /* 0x001fe400078e0210 */
[----:B------:R-:W4:Y:S02]  /*0720*/  LDG.E R27, desc[UR4][R16.64] ;  /* 0x00000004101b7981 */ /* 0x000f24000c1e1900 */
[----:B-----5:R-:W-:-:S02]  /*0730*/  IMAD.WIDE R10, R5, 0x4, R10 ;  /* 0x00000004050a7825 */ /* 0x020fc400078e020a */
[----:B------:R-:W4:Y:S04]  /*0740*/  LDG.E R18, desc[UR4][R18.64] ;  /* 0x0000000412127981 */ /* 0x000f28000c1e1900 */
[----:B------:R-:W5:Y:S04]  /*0750*/  LDG.E R21, desc[UR4][R20.64] ;  /* 0x0000000414157981 */ /* 0x000f68000c1e1900 */
[----:B------:R-:W5:Y:S01]  /*0760*/  LDG.E R10, desc[UR4][R10.64] ;  /* 0x000000040a0a7981 */ /* 0x000f62000c1e1900 */
[----:B------:R-:W-:Y:S01]  /*0770*/  IADD3 R6, PT, PT, R6, 0x4, RZ ;  /* 0x0000000406067810 */ /* 0x000fe20007ffe0ff */
[----:B--2---:R-:W-:-:S04]  /*0780*/  FFMA R0, R7, R0, R8 ;  /* 0x0000000007007223 */ /* 0x004fc80000000008 */
[----:B---3--:R-:W-:-:S04]  /*0790*/  FFMA R0, R13, R14, R0 ;  /* 0x0000000e0d007223 */ /* 0x008fc80000000000 */
[----:B----4-:R-:W-:-:S04]  /*07a0*/  FFMA R0, R27, R18, R0 ;  /* 0x000000121b007223 */ /* 0x010fc80000000000 */
[----:B-----5:R-:W-:-:S07]  /*07b0*/  FFMA R8, R21, R10, R0 ;  /* 0x0000000a15087223 */ /* 0x020fce0000000000 */
.L_x_10:
[----:B------:R-:W-:Y:S05]  /*07c0*/  @!P1 BRA `(.L_x_7) ;  /* 0x0000000000849947 */ /* 0x000fea0003800000 */
[----:B------:R-:W0:Y:S01]  /*07d0*/  LDC.64 R10, c[0x0][0x380] ;  /* 0x0000e000ff0a7b82 */ /* 0x000e220000000a00 */
[----:B------:R-:W-:Y:S02]  /*07e0*/  ISETP.NE.AND P0, PT, R9, 0x1, PT ;  /* 0x000000010900780c */ /* 0x000fe40003f05270 */
[----:B------:R-:W-:-:S04]  /*07f0*/  LOP3.LUT R4, R4, 0x1, RZ, 0xc0, !PT ;  /* 0x0000000104047812 */ /* 0x000fc800078ec0ff */
[----:B------:R-:W-:Y:S01]  /*0800*/  ISETP.NE.U32.AND P1, PT, R4, 0x1, PT ;  /* 0x000000010400780c */ /* 0x000fe20003f25070 */
[----:B------:R-:W1:Y:S06]  /*0810*/  LDC.64 R12, c[0x0][0x380] ;  /* 0x0000e000ff0c7b82 */ /* 0x000e6c0000000a00 */
[C---:B------:R-:W-:Y:S01]  /*0820*/  @P0 IMAD R19, R6.reuse, R2, R3 ;  /* 0x0000000206130224 */ /* 0x040fe200078e0203 */
[----:B------:R-:W-:Y:S01]  /*0830*/  @P0 IADD3 R6, PT, PT, R6, 0x2, RZ ;  /* 0x0000000206060810 */ /* 0x000fe20007ffe0ff */
[----:B------:R-:W2:Y:S02]  /*0840*/  @P0 LDC.64 R16, c[0x0][0x390] ;  /* 0x0000e400ff100b82 */ /* 0x000ea40000000a00 */
[----:B0-----:R-:W-:-:S06]  /*0850*/  @P0 IMAD.WIDE R14, R19, 0x4, R10 ;  /* 0x00000004130e0825 */ /* 0x001fcc00078e020a */
[----:B------:R-:W0:Y:S01]  /*0860*/  @!P1 LDC.64 R4, c[0x0][0x390] ;  /* 0x0000e400ff049b82 */ /* 0x000e220000000a00 */
[----:B------:R-:W-:Y:S02]  /*0870*/  @!P1 IMAD R9, R6, R2, R3 ;  /* 0x0000000206099224 */ /* 0x000fe400078e0203 */
[----:B------:R-:W-:Y:S02]  /*0880*/  @P0 IMAD.WIDE R20, R2, 0x4, R14 ;  /* 0x0000000402140825 */ /* 0x000fe400078e020e */
[----:B------:R-:W2:Y:S03]  /*0890*/  @P0 LDG.E R15, desc[UR4][R14.64] ;  /* 0x000000040e0f0981 */ /* 0x000ea6000c1e1900 */
[----:B------:R-:W3:Y:S01]  /*08a0*/  LDC.64 R10, c[0x0][0x388] ;  /* 0x0000e200ff0a7b82 */ /* 0x000ee20000000a00 */
[----:B-1----:R-:W-:Y:S01]  /*08b0*/  @!P1 IMAD.WIDE R12, R9, 0x4, R12 ;  /* 0x00000004090c9825 */ /* 0x002fe200078e020c */
[----:B------:R-:W4:Y:S05]  /*08c0*/  @P0 LDG.E R21, desc[UR4][R20.64] ;  /* 0x0000000414150981 */ /* 0x000f2a000c1e1900 */
[----:B------:R-:W0:Y:S01]  /*08d0*/  @!P1 LDG.E R13, desc[UR4][R12.64] ;  /* 0x000000040c0d9981 */ /* 0x000e22000c1e1900 */
[----:B------:R-:W1:Y:S01]  /*08e0*/  LDC.64 R6, c[0x0][0x388] ;  /* 0x0000e200ff067b82 */ /* 0x000e620000000a00 */
[----:B---3--:R-:W-:-:S04]  /*08f0*/  @P0 IMAD.WIDE R10, R19, 0x4, R10 ;  /* 0x00000004130a0825 */ /* 0x008fc800078e020a */
[----:B-1----:R-:W-:-:S06]  /*0900*/  @!P1 IMAD.WIDE R6, R9, 0x4, R6 ;  /* 0x0000000409069825 */ /* 0x002fcc00078e0206 */
[----:B------:R-:W3:Y:S01]  /*0910*/  @!P1 LDG.E R7, desc[UR4][R6.64] ;  /* 0x0000000406079981 */ /* 0x000ee2000c1e1900 */
[----:B--2---:R-:W-:-:S04]  /*0920*/  @P0 IMAD.WIDE R18, R15, 0x4, R16 ;  /* 0x000000040f120825 */ /* 0x004fc800078e0210 */
[----:B----4-:R-:W-:Y:S02]  /*0930*/  @P0 IMAD.WIDE R16, R21, 0x4, R16 ;  /* 0x0000000415100825 */ /* 0x010fe400078e0210 */
[----:B------:R-:W2:Y:S02]  /*0940*/  @P0 LDG.E R18, desc[UR4][R18.64] ;  /* 0x0000000412120981 */ /* 0x000ea4000c1e1900 */
[----:B------:R-:W-:Y:S02]  /*0950*/  @P0 IMAD.WIDE R14, R2, 0x4, R10 ;  /* 0x00000004020e0825 */ /* 0x000fe400078e020a */
[----:B------:R-:W2:Y:S02]  /*0960*/  @P0 LDG.E R11, desc[UR4][R10.64] ;  /* 0x000000040a0b0981 */ /* 0x000ea4000c1e1900 */
[----:B0-----:R-:W-:Y:S02]  /*0970*/  @!P1 IMAD.WIDE R4, R13, 0x4, R4 ;  /* 0x000000040d049825 */ /* 0x001fe400078e0204 */
[----:B------:R-:W4:Y:S04]  /*0980*/  @P0 LDG.E R16, desc[UR4][R16.64] ;  /* 0x0000000410100981 */ /* 0x000f28000c1e1900 */
[----:B------:R-:W4:Y:S04]  /*0990*/  @P0 LDG.E R15, desc[UR4][R14.64] ;  /* 0x000000040e0f0981 */ /* 0x000f28000c1e1900 */
[----:B------:R-:W3:Y:S01]  /*09a0*/  @!P1 LDG.E R4, desc[UR4][R4.64] ;  /* 0x0000000404049981 */ /* 0x000ee2000c1e1900 */
[----:B--2---:R-:W-:-:S04]  /*09b0*/  @P0 FFMA R0, R11, R18, R8 ;  /* 0x000000120b000223 */ /* 0x004fc80000000008 */
[----:B----4-:R-:W-:-:S04]  /*09c0*/  @P0 FFMA R8, R15, R16, R0 ;  /* 0x000000100f080223 */ /* 0x010fc80000000000 */
[----:B---3--:R-:W-:-:S07]  /*09d0*/  @!P1 FFMA R8, R7, R4, R8 ;  /* 0x0000000407089223 */ /* 0x008fce0000000008 */
.L_x_7:
[----:B------:R-:W0:Y:S02]  /*09e0*/  LDC.64 R4, c[0x0][0x398] ;  /* 0x0000e600ff047b82 */ /* 0x000e240000000a00 */
[----:B0-----:R-:W-:-:S05]  /*09f0*/  IMAD.WIDE R2, R3, 0x4, R4 ;  /* 0x0000000403027825 */ /* 0x001fca00078e0204 */
[----:B------:R-:W-:Y:S01]  /*0a00*/  STG.E desc[UR4][R2.64], R8 ;  /* 0x0000000802007986 */ /* 0x000fe2000c101904 */
[----:B------:R-:W-:Y:S05]  /*0a10*/  EXIT ;  /* 0x000000000000794d */ /* 0x000fea0003800000 */
.L_x_11:
        /* <DEDUP_REMOVED lines=14> */
.L_x_32:


//--------------------- .text._Z15spmv_csr_kernelPiS_PfS0_S0_ii --------------------------
	.section	.text._Z15spmv_csr_kernelPiS_PfS0_S0_ii,"ax",@progbits
	.align	128
        .global         _Z15spmv_csr_kernelPiS_PfS0_S0_ii
        .type           _Z15spmv_csr_kernelPiS_PfS0_S0_ii,@function
        .size           _Z15spmv_csr_kernelPiS_PfS0_S0_ii,(.L_x_33 - _Z15spmv_csr_kernelPiS_PfS0_S0_ii)
        .other          _Z15spmv_csr_kernelPiS_PfS0_S0_ii,@"STO_CUDA_ENTRY STV_DEFAULT"
_Z15spmv_csr_kernelPiS_PfS0_S0_ii:
.text._Z15spmv_csr_kernelPiS_PfS0_S0_ii:
        /* <DEDUP_REMOVED lines=10> */
[----:B0-----:R-:W-:-:S05]  /*00a0*/  IMAD.WIDE R2, R0, 0x4, R2 ;  /* 0x0000000400027825 */ /* 0x001fca00078e0202 */
[----:B-1----:R-:W2:Y:S04]  /*00b0*/  LDG.E R4, desc[UR4][R2.64] ;  /* 0x0000000402047981 */ /* 0x002ea8000c1e1900 */
[----:B------:R-:W2:Y:S01]  /*00c0*/  LDG.E R5, desc[UR4][R2.64+0x4] ;  /* 0x0000040402057981 */ /* 0x000ea2000c1e1900 */
[----:B------:R-:W-:Y:S01]  /*00d0*/  BSSY.RECONVERGENT B0, `(.L_x_12) ;  /* 0x00000d5000007945 */ /* 0x000fe20003800200 */
[----:B------:R-:W-:Y:S01]  /*00e0*/  HFMA2 R6, -RZ, RZ, 0, 0 ;  /* 0x00000000ff067431 */ /* 0x000fe200000001ff */
[----:B--2---:R-:W-:-:S13]  /*00f0*/  ISETP.GE.AND P0, PT, R4, R5, PT ;  /* 0x000000050400720c */ /* 0x004fda0003f06270 */
[----:B------:R-:W-:Y:S05]  /*0100*/  @P0 BRA `(.L_x_13) ;  /* 0x0000000c00440947 */ /* 0x000fea0003800000 */
[----:B------:R-:W-:Y:S01]  /*0110*/  MOV R3, R4 ;  /* 0x0000000400037202 */ /* 0x000fe20000000f00 */
[----:B------:R-:W-:Y:S01]  /*0120*/  BSSY.RECONVERGENT B1, `(.L_x_14) ;  /* 0x0000069000017945 */ /* 0x000fe20003800200 */
[----:B------:R-:W-:Y:S02]  /*0130*/  MOV R6, RZ ;  /* 0x000000ff00067202 */ /* 0x000fe40000000f00 */
[----:B------:R-:W-:-:S04]  /*0140*/  VIADDMNMX R2, R3, 0x1, R5, !PT ;  /* 0x0000000103027846 */ /* 0x000fc80007800105 */
[CC--:B------:R-:W-:Y:S02]  /*0150*/  IADD3 R4, PT, PT, -R3.reuse, R2.reuse, RZ ;  /* 0x0000000203047210 */ /* 0x0c0fe40007ffe1ff */
[----:B------:R-:W-:Y:S02]  /*0160*/  IADD3 R2, PT, PT, R3, -R2, RZ ;  /* 0x8000000203027210 */ /* 0x000fe40007ffe0ff */
[----:B------:R-:W-:Y:S02]  /*0170*/  LOP3.LUT R5, R4, 0xf, RZ, 0xc0, !PT ;  /* 0x0000000f04057812 */ /* 0x000fe400078ec0ff */
[----:B------:R-:W-:Y:S02]  /*0180*/  ISETP.GT.U32.AND P1, PT, R2, -0x10, PT ;  /* 0xfffffff00200780c */ /* 0x000fe40003f24070 */
[----:B------:R-:W-:-:S11]  /*0190*/  ISETP.NE.AND P0, PT, R5, RZ, PT ;  /* 0x000000ff0500720c */ /* 0x000fd60003f05270 */
[----:B------:R-:W-:Y:S05]  /*01a0*/  @P1 BRA `(.L_x_15) ;  /* 0x0000000400801947 */ /* 0x000fea0003800000 */
[----:B------:R-:W0:Y:S01]  /*01b0*/  LDC.64 R12, c[0x0][0x390] ;  /* 0x0000e400ff0c7b82 */ /* 0x000e220000000a00 */
[----:B------:R-:W-:Y:S02]  /*01c0*/  LOP3.LUT R2, R4, 0xfffffff0, RZ, 0xc0, !PT ;  /* 0xfffffff004027812 */ /* 0x000fe400078ec0ff */
[----:B------:R-:W-:Y:S02]  /*01d0*/  MOV R6, RZ ;  /* 0x000000ff00067202 */ /* 0x000fe40000000f00 */
[----:B------:R-:W-:-:S03]  /*01e0*/  IADD3 R2, PT, PT, -R2, RZ, RZ ;  /* 0x000000ff02027210 */ /* 0x000fc60007ffe1ff */
[----:B------:R-:W1:Y:S01]  /*01f0*/  LDC.64 R14, c[0x0][0x388] ;  /* 0x0000e200ff0e7b82 */ /* 0x000e620000000a00 */
[----:B0-----:R-:W-:-:S04]  /*0200*/  IADD3 R12, P1, PT, R12, 0x20, RZ ;  /* 0x000000200c0c7810 */ /* 0x001fc80007f3e0ff */
[----:B------:R-:W-:Y:S02]  /*0210*/  IADD3.X R13, PT, PT, RZ, R13, RZ, P1, !PT ;  /* 0x0000000dff0d7210 */ /* 0x000fe40000ffe4ff */
[----:B-1----:R-:W-:-:S04]  /*0220*/  IADD3 R14, P2, PT, R14, 0x20, RZ ;  /* 0x000000200e0e7810 */ /* 0x002fc80007f5e0ff */
[----:B------:R-:W-:-:S09]  /*0230*/  IADD3.X R15, PT, PT, RZ, R15, RZ, P2, !PT ;  /* 0x0000000fff0f7210 */ /* 0x000fd200017fe4ff */
.L_x_16:
[C---:B------:R-:W-:Y:S01]  /*0240*/  IMAD.WIDE R20, R3.reuse, 0x4, R14 ;  /* 0x0000000403147825 */ /* 0x040fe200078e020e */
[----:B------:R-:W0:Y:S04]  /*0250*/  LDC.64 R16, c[0x0][0x398] ;  /* 0x0000e600ff107b82 */ /* 0x000e280000000a00 */
[----:B------:R-:W0:Y:S04]  /*0260*/  LDG.E R11, desc[UR4][R20.64+-0x20] ;  /* 0xffffe004140b7981 */ /* 0x000e28000c1e1900 */
[----:B------:R-:W2:Y:S04]  /*0270*/  LDG.E R23, desc[UR4][R20.64+-0x1c] ;  /* 0xffffe40414177981 */ /* 0x000ea8000c1e1900 */
[----:B------:R-:W3:Y:S01]  /*0280*/  LDG.E R9, desc[UR4][R20.64+-0x18] ;  /* 0xffffe80414097981 */ /* 0x000ee2000c1e1900 */
[----:B------:R-:W-:-:S03]  /*0290*/  IMAD.WIDE R26, R3, 0x4, R12 ;  /* 0x00000004031a7825 */ /* 0x000fc600078e020c */
[----:B------:R-:W4:Y:S04]  /*02a0*/  LDG.E R25, desc[UR4][R20.64+-0x14] ;  /* 0xffffec0414197981 */ /* 0x000f28000c1e1900 */
[----:B------:R-:W5:Y:S04]  /*02b0*/  LDG.E R19, desc[UR4][R26.64+-0x20] ;  /* 0xffffe0041a137981 */ /* 0x000f68000c1e1900 */
[----:B------:R-:W5:Y:S04]  /*02c0*/  LDG.E R18, desc[UR4][R26.64+-0x1c] ;  /* 0xffffe4041a127981 */ /* 0x000f68000c1e1900 */
[----:B------:R-:W5:Y:S01]  /*02d0*/  LDG.E R29, desc[UR4][R20.64+-0x10] ;  /* 0xfffff004141d7981 */ /* 0x000f62000c1e1900 */
[----:B0-----:R-:W-:-:S06]  /*02e0*/  IMAD.WIDE R10, R11, 0x4, R16 ;  /* 0x000000040b0a7825 */ /* 0x001fcc00078e0210 */
[----:B------:R-:W5:Y:S01]  /*02f0*/  LDG.E R10, desc[UR4][R10.64] ;  /* 0x000000040a0a7981 */ /* 0x000f62000c1e1900 */
[----:B--2---:R-:W-:-:S05]  /*0300*/  IMAD.WIDE R22, R23, 0x4, R16 ;  /* 0x0000000417167825 */ /* 0x004fca00078e0210 */
[----:B------:R-:W2:Y:S01]  /*0310*/  LDG.E R7, desc[UR4][R22.64] ;  /* 0x0000000416077981 */ /* 0x000ea2000c1e1900 */
[----:B---3--:R-:W-:-:S03]  /*0320*/  IMAD.WIDE R8, R9, 0x4, R16 ;  /* 0x0000000409087825 */ /* 0x008fc600078e0210 */
[----:B------:R-:W3:Y:S01]  /*0330*/  LDG.E R11, desc[UR4][R26.64+-0x18] ;  /* 0xffffe8041a0b7981 */ /* 0x000ee2000c1e1900 */
[----:B----4-:R-:W-:-:S03]  /*0340*/  IMAD.WIDE R24, R25, 0x4, R16 ;  /* 0x0000000419187825 */ /* 0x010fc600078e0210 */
[----:B------:R-:W3:Y:S04]  /*0350*/  LDG.E R8, desc[UR4][R8.64] ;  /* 0x0000000408087981 */ /* 0x000ee8000c1e1900 */
[----:B------:R-:W4:Y:S04]  /*0360*/  LDG.E R23, desc[UR4][R20.64+-0xc] ;  /* 0xfffff40414177981 */ /* 0x000f28000c1e1900 */
[----:B------:R-:W4:Y:S01]  /*0370*/  LDG.E R9, desc[UR4][R20.64+-0x8] ;  /* 0xfffff80414097981 */ /* 0x000f22000c1e1900 */
[----:B-----5:R-:W-:-:S03]  /*0380*/  FFMA R28, R19, R10, R6 ;  /* 0x0000000a131c7223 */ /* 0x020fc60000000006 */
[----:B------:R-:W5:Y:S04]  /*0390*/  LDG.E R6, desc[UR4][R24.64] ;  /* 0x0000000418067981 */ /* 0x000f68000c1e1900 */
[----:B------:R-:W5:Y:S01]  /*03a0*/  LDG.E R19, desc[UR4][R26.64+-0x14] ;  /* 0xffffec041a137981 */ /* 0x000f62000c1e1900 */
[----:B--2---:R-:W-:Y:S01]  /*03b0*/  FFMA R22, R18, R7, R28 ;  /* 0x0000000712167223 */ /* 0x004fe2000000001c */
[----:B------:R-:W-:Y:S02]  /*03c0*/  IMAD.WIDE R28, R29, 0x4, R16 ;  /* 0x000000041d1c7825 */ /* 0x000fe400078e0210 */
[----:B------:R-:W2:Y:S04]  /*03d0*/  LDG.E R10, desc[UR4][R20.64+-0x4] ;  /* 0xfffffc04140a7981 */ /* 0x000ea8000c1e1900 */
[----:B------:R-:W2:Y:S04]  /*03e0*/  LDG.E R29, desc[UR4][R28.64] ;  /* 0x000000041c1d7981 */ /* 0x000ea8000c1e1900 */
[----:B------:R-:W2:Y:S04]  /*03f0*/  LDG.E R18, desc[UR4][R26.64+-0x10] ;  /* 0xfffff0041a127981 */ /* 0x000ea8000c1e1900 */
[----:B------:R-:W2:Y:S01]  /*0400*/  LDG.E R7, desc[UR4][R20.64] ;  /* 0x0000000414077981 */ /* 0x000ea2000c1e1900 */
[----:B---3--:R-:W-:Y:S01]  /*0410*/  FFMA R8, R11, R8, R22 ;  /* 0x000000080b087223 */ /* 0x008fe20000000016 */
[----:B----4-:R-:W-:-:S02]  /*0420*/  IMAD.WIDE R22, R23, 0x4, R16 ;  /* 0x0000000417167825 */ /* 0x010fc400078e0210 */
[----:B------:R-:W3:Y:S04]  /*0430*/  LDG.E R11, desc[UR4][R20.64+0x4] ;  /* 0x00000404140b7981 */ /* 0x000ee8000c1e1900 */
[----:B------:R-:W4:Y:S04]  /*0440*/  LDG.E R23, desc[UR4][R22.64] ;  /* 0x0000000416177981 */ /* 0x000f28000c1e1900 */
[----:B------:R-:W4:Y:S04]  /*0450*/  LDG.E R25, desc[UR4][R26.64+-0xc] ;  /* 0xfffff4041a197981 */ /* 0x000f28000c1e1900 */
[----:B------:R-:W4:Y:S04]  /*0460*/  LDG.E R28, desc[UR4][R26.64+-0x8] ;  /* 0xfffff8041a1c7981 */ /* 0x000f28000c1e1900 */
[----:B------:R-:W4:Y:S04]  /*0470*/  LDG.E R22, desc[UR4][R20.64+0x8] ;  /* 0x0000080414167981 */ /* 0x000f28000c1e1900 */
[----:B------:R-:W4:Y:S01]  /*0480*/  LDG.E R24, desc[UR4][R26.64+0x4] ;  /* 0x000004041a187981 */ /* 0x000f22000c1e1900 */
[----:B-----5:R-:W-:Y:S01]  /*0490*/  FFMA R6, R19, R6, R8 ;  /* 0x0000000613067223 */ /* 0x020fe20000000008 */
[----:B------:R-:W-:-:S05]  /*04a0*/  IMAD.WIDE R8, R9, 0x4, R16 ;  /* 0x0000000409087825 */ /* 0x000fca00078e0210 */
[----:B------:R0:W5:Y:S01]  /*04b0*/  LDG.E R19, desc[UR4][R8.64] ;  /* 0x0000000408137981 */ /* 0x000162000c1e1900 */
[----:B--2---:R-:W-:-:S03]  /*04c0*/  FFMA R18, R18, R29, R6 ;  /* 0x0000001d12127223 */ /* 0x004fc60000000006 */
[----:B------:R-:W2:Y:S01]  /*04d0*/  LDG.E R29, desc[UR4][R20.64+0x1c] ;  /* 0x00001c04141d7981 */ /* 0x000ea2000c1e1900 */
[----:B0-----:R-:W-:-:S04]  /*04e0*/  IMAD.WIDE R8, R10, 0x4, R16 ;  /* 0x000000040a087825 */ /* 0x001fc800078e0210 */
[--C-:B------:R-:W-:Y:S02]  /*04f0*/  IMAD.WIDE R6, R7, 0x4, R16.reuse ;  /* 0x0000000407067825 */ /* 0x100fe400078e0210 */
[----:B------:R-:W2:Y:S02]  /*0500*/  LDG.E R8, desc[UR4][R8.64] ;  /* 0x0000000408087981 */ /* 0x000ea4000c1e1900 */
[----:B---3--:R-:W-:Y:S02]  /*0510*/  IMAD.WIDE R10, R11, 0x4, R16 ;  /* 0x000000040b0a7825 */ /* 0x008fe400078e0210 */
[----:B------:R-:W3:Y:S02]  /*0520*/  LDG.E R6, desc[UR4][R6.64] ;  /* 0x0000000406067981 */ /* 0x000ee4000c1e1900 */
[----:B----4-:R-:W-:Y:S02]  /*0530*/  FFMA R23, R25, R23, R18 ;  /* 0x0000001719177223 */ /* 0x010fe40000000012 */
[----:B------:R-:W4:Y:S04]  /*0540*/  LDG.E R10, desc[UR4][R10.64] ;  /* 0x000000040a0a7981 */ /* 0x000f28000c1e1900 */
[----:B------:R-:W2:Y:S04]  /*0550*/  LDG.E R9, desc[UR4][R26.64+-0x4] ;  /* 0xfffffc041a097981 */ /* 0x000ea8000c1e1900 */
[----:B------:R-:W3:Y:S04]  /*0560*/  LDG.E R7, desc[UR4][R26.64] ;  /* 0x000000041a077981 */ /* 0x000ee8000c1e1900 */
[----:B------:R-:W4:Y:S04]  /*0570*/  LDG.E R18, desc[UR4][R20.64+0xc] ;  /* 0x00000c0414127981 */ /* 0x000f28000c1e1900 */
[----:B------:R-:W4:Y:S04]  /*0580*/  LDG.E R25, desc[UR4][R20.64+0x14] ;  /* 0x0000140414197981 */ /* 0x000f28000c1e1900 */
[----:B------:R-:W4:Y:S01]  /*0590*/  LDG.E R11, desc[UR4][R26.64+0x18] ;  /* 0x000018041a0b7981 */ /* 0x000f22000c1e1900 */
[----:B-----5:R-:W-:-:S03]  /*05a0*/  FFMA R28, R28, R19, R23 ;  /* 0x000000131c1c7223 */ /* 0x020fc60000000017 */
[----:B------:R-:W5:Y:S04]  /*05b0*/  LDG.E R23, desc[UR4][R20.64+0x10] ;  /* 0x0000100414177981 */ /* 0x000f68000c1e1900 */
[----:B------:R0:W5:Y:S02]  /*05c0*/  LDG.E R19, desc[UR4][R20.64+0x18] ;  /* 0x0000180414137981 */ /* 0x000164000c1e1900 */
[----:B0-----:R-:W-:-:S04]  /*05d0*/  IMAD.WIDE R20, R22, 0x4, R16 ;  /* 0x0000000416147825 */ /* 0x001fc800078e0210 */
[----:B--2---:R-:W-:Y:S02]  /*05e0*/  FFMA R8, R9, R8, R28 ;  /* 0x0000000809087223 */ /* 0x004fe4000000001c */
[----:B------:R-:W2:Y:S02]  /*05f0*/  LDG.E R9, desc[UR4][R26.64+0x10] ;  /* 0x000010041a097981 */ /* 0x000ea4000c1e1900 */
[----:B---3--:R-:W-:Y:S02]  /*0600*/  FFMA R7, R7, R6, R8 ;  /* 0x0000000607077223 */ /* 0x008fe40000000008 */
[----:B------:R-:W3:Y:S02]  /*0610*/  LDG.E R8, desc[UR4][R26.64+0xc] ;  /* 0x00000c041a087981 */ /* 0x000ee4000c1e1900 */
[----:B----4-:R-:W-:Y:S02]  /*0620*/  FFMA R6, R24, R10, R7 ;  /* 0x0000000a18067223 */ /* 0x010fe40000000007 */
[----:B------:R-:W4:Y:S04]  /*0630*/  LDG.E R7, desc[UR4][R26.64+0x8] ;  /* 0x000008041a077981 */ /* 0x000f28000c1e1900 */
[----:B------:R-:W2:Y:S04]  /*0640*/  LDG.E R10, desc[UR4][R26.64+0x14] ;  /* 0x000014041a0a7981 */ /* 0x000ea8000c1e1900 */
[----:B------:R-:W2:Y:S01]  /*0650*/  LDG.E R26, desc[UR4][R26.64+0x1c] ;  /* 0x00001c041a1a7981 */ /* 0x000ea2000c1e1900 */
[----:B------:R-:W-:-:S06]  /*0660*/  IMAD.WIDE R24, R25, 0x4, R16 ;  /* 0x0000000419187825 */ /* 0x000fcc00078e0210 */
[----:B------:R-:W2:Y:S04]  /*0670*/  LDG.E R25, desc[UR4][R24.64] ;  /* 0x0000000418197981 */ /* 0x000ea8000c1e1900 */
[----:B------:R0:W4:Y:S02]  /*0680*/  LDG.E R27, desc[UR4][R20.64] ;  /* 0x00000004141b7981 */ /* 0x000124000c1e1900 */
[----:B0-----:R-:W-:-:S06]  /*0690*/  IMAD.WIDE R20, R18, 0x4, R16 ;  /* 0x0000000412147825 */ /* 0x001fcc00078e0210 */
[----:B------:R-:W3:Y:S01]  /*06a0*/  LDG.E R21, desc[UR4][R20.64] ;  /* 0x0000000414157981 */ /* 0x000ee2000c1e1900 */
[----:B-----5:R-:W-:-:S04]  /*06b0*/  IMAD.WIDE R22, R23, 0x4, R16 ;  /* 0x0000000417167825 */ /* 0x020fc800078e0210 */
[--C-:B------:R-:W-:Y:S02]  /*06c0*/  IMAD.WIDE R18, R19, 0x4, R16.reuse ;  /* 0x0000000413127825 */ /* 0x100fe400078e0210 */
[----:B------:R-:W2:Y:S02]  /*06d0*/  LDG.E R22, desc[UR4][R22.64] ;  /* 0x0000000416167981 */ /* 0x000ea4000c1e1900 */
[----:B------:R-:W-:Y:S02]  /*06e0*/  IMAD.WIDE R16, R29, 0x4, R16 ;  /* 0x000000041d107825 */ /* 0x000fe400078e0210 */
[----:B------:R-:W5:Y:S04]  /*06f0*/  LDG.E R18, desc[UR4][R18.64] ;  /* 0x0000000412127981 */ /* 0x000f68000c1e1900 */
[----:B------:R-:W5:Y:S01]  /*0700*/  LDG.E R16, desc[UR4][R16.64] ;  /* 0x0000000410107981 */ /* 0x000f62000c1e1900 */
[----:B------:R-:W-:-:S04]  /*0710*/  IADD3 R2, PT, PT, R2, 0x10, RZ ;  /* 0x0000001002027810 */ /* 0x000fc80007ffe0ff */
[----:B------:R-:W-:Y:S02]  /*0720*/  ISETP.NE.AND P1, PT, R2, RZ, PT ;  /* 0x000000ff0200720c */ /* 0x000fe40003f25270 */
[----:B------:R-:W-:Y:S01]  /*0730*/  IADD3 R3, PT, PT, R3, 0x10, RZ ;  /* 0x0000001003037810 */ /* 0x000fe20007ffe0ff */
[----:B----4-:R-:W-:-:S04]  /*0740*/  FFMA R7, R7, R27, R6 ;  /* 0x0000001b07077223 */ /* 0x010fc80000000006 */
[----:B---3--:R-:W-:-:S04]  /*0750*/  FFMA R8, R8, R21, R7 ;  /* 0x0000001508087223 */ /* 0x008fc80000000007 */
[----:B--2---:R-:W-:-:S04]  /*0760*/  FFMA R9, R9, R22, R8 ;  /* 0x0000001609097223 */ /* 0x004fc80000000008 */
[----:B------:R-:W-:-:S04]  /*0770*/  FFMA R10, R10, R25, R9 ;  /* 0x000000190a0a7223 */ /* 0x000fc80000000009 */
[----:B-----5:R-:W-:-:S04]  /*0780*/  FFMA R11, R11, R18, R10 ;  /* 0x000000120b0b7223 */ /* 0x020fc8000000000a */
[----:B------:R-:W-:Y:S01]  /*0790*/  FFMA R6, R26, R16, R11 ;  /* 0x000000101a067223 */ /* 0x000fe2000000000b */
[----:B------:R-:W-:Y:S06]  /*07a0*/  @P1 BRA `(.L_x_16) ;  /* 0xfffffff800a41947 */ /* 0x000fec000383ffff */
.L_x_15:
[----:B------:R-:W-:Y:S05]  /*07b0*/  BSYNC.RECONVERGENT B1 ;  /* 0x0000000000017941 */ /* 0x000fea0003800200 */
.L_x_14:
[----:B------:R-:W-:Y:S05]  /*07c0*/  @!P0 BRA `(.L_x_13) ;  /* 0x0000000400948947 */ /* 0x000fea0003800000 */
[----:B------:R-:W-:Y:S01]  /*07d0*/  ISETP.GE.U32.AND P0, PT, R5, 0x8, PT ;  /* 0x000000080500780c */ /* 0x000fe20003f06070 */
[----:B------:R-:W-:Y:S01]  /*07e0*/  BSSY.RECONVERGENT B1, `(.L_x_17) ;  /* 0x0000032000017945 */ /* 0x000fe20003800200 */
[----:B------:R-:W-:-:S04]  /*07f0*/  LOP3.LUT R24, R4, 0x7, RZ, 0xc0, !PT ;  /* 0x0000000704187812 */ /* 0x000fc800078ec0ff */
[----:B------:R-:W-:-:S07]  /*0800*/  ISETP.NE.AND P1, PT, R24, RZ, PT ;  /* 0x000000ff1800720c */ /* 0x000fce0003f25270 */
[----:B------:R-:W-:Y:S06]  /*0810*/  @!P0 BRA `(.L_x_18) ;  /* 0x0000000000b88947 */ /* 0x000fec0003800000 */
[----:B------:R-:W0:Y:S08]  /*0820*/  LDC.64 R20, c[0x0][0x388] ;  /* 0x0000e200ff147b82 */ /* 0x000e300000000a00 */
[----:B------:R-:W1:Y:S08]  /*0830*/  LDC.64 R10, c[0x0][0x398] ;  /* 0x0000e600ff0a7b82 */ /* 0x000e700000000a00 */
[----:B------:R-:W2:Y:S01]  /*0840*/  LDC.64 R8, c[0x0][0x390] ;  /* 0x0000e400ff087b82 */ /* 0x000ea20000000a00 */
[----:B0-----:R-:W-:-:S05]  /*0850*/  IMAD.WIDE R20, R3, 0x4, R20 ;  /* 0x0000000403147825 */ /* 0x001fca00078e0214 */
[----:B------:R-:W1:Y:S04]  /*0860*/  LDG.E R29, desc[UR4][R20.64] ;  /* 0x00000004141d7981 */ /* 0x000e68000c1e1900 */
[----:B------:R-:W3:Y:S04]  /*0870*/  LDG.E R27, desc[UR4][R20.64+0x4] ;  /* 0x00000404141b7981 */ /* 0x000ee8000c1e1900 */
[----:B------:R-:W4:Y:S04]  /*0880*/  LDG.E R25, desc[UR4][R20.64+0x8] ;  /* 0x0000080414197981 */ /* 0x000f28000c1e1900 */
[----:B------:R-:W5:Y:S04]  /*0890*/  LDG.E R13, desc[UR4][R20.64+0xc] ;  /* 0x00000c04140d7981 */ /* 0x000f68000c1e1900 */
[----:B------:R-:W5:Y:S04]  /*08a0*/  LDG.E R15, desc[UR4][R20.64+0x10] ;  /* 0x00001004140f7981 */ /* 0x000f68000c1e1900 */
[----:B------:R-:W5:Y:S04]  /*08b0*/  LDG.E R17, desc[UR4][R20.64+0x14] ;  /* 0x0000140414117981 */ /* 0x000f68000c1e1900 */
[----:B------:R-:W5:Y:S04]  /*08c0*/  LDG.E R19, desc[UR4][R20.64+0x18] ;  /* 0x0000180414137981 */ /* 0x000f68000c1e1900 */
[----:B------:R4:W5:Y:S01]  /*08d0*/  LDG.E R23, desc[UR4][R20.64+0x1c] ;  /* 0x00001c0414177981 */ /* 0x000962000c1e1900 */
[----:B--2---:R-:W-:-:S05]  /*08e0*/  IMAD.WIDE R8, R3, 0x4, R8 ;  /* 0x0000000403087825 */ /* 0x004fca00078e0208 */
[----:B------:R-:W2:Y:S04]  /*08f0*/  LDG.E R7, desc[UR4][R8.64] ;  /* 0x0000000408077981 */ /* 0x000ea8000c1e1900 */
[----:B------:R-:W2:Y:S01]  /*0900*/  LDG.E R22, desc[UR4][R8.64+0x8] ;  /* 0x0000080408167981 */ /* 0x000ea2000c1e1900 */
[----:B-1----:R-:W-:-:S04]  /*0910*/  IMAD.WIDE R28, R29, 0x4, R10 ;  /* 0x000000041d1c7825 */ /* 0x002fc800078e020a */
[--C-:B---3--:R-:W-:Y:S01]  /*0920*/  IMAD.WIDE R26, R27, 0x4, R10.reuse ;  /* 0x000000041b1a7825 */ /* 0x108fe200078e020a */
[----:B------:R-:W2:Y:S03]  /*0930*/  LDG.E R5, desc[UR4][R28.64] ;  /* 0x000000041c057981 */ /* 0x000ea6000c1e1900 */
[--C-:B----4-:R-:W-:Y:S01]  /*0940*/  IMAD.WIDE R20, R25, 0x4, R10.reuse ;  /* 0x0000000419147825 */ /* 0x110fe200078e020a */
[----:B------:R-:W3:Y:S04]  /*0950*/  LDG.E R2, desc[UR4][R26.64] ;  /* 0x000000041a027981 */ /* 0x000ee8000c1e1900 */
[----:B------:R-:W3:Y:S01]  /*0960*/  LDG.E R25, desc[UR4][R8.64+0x4] ;  /* 0x0000040408197981 */ /* 0x000ee2000c1e1900 */
[----:B-----5:R-:W-:-:S03]  /*0970*/  IMAD.WIDE R12, R13, 0x4, R10 ;  /* 0x000000040d0c7825 */ /* 0x020fc600078e020a */
[----:B------:R-:W4:Y:S01]  /*0980*/  LDG.E R21, desc[UR4][R20.64] ;  /* 0x0000000414157981 */ /* 0x000f22000c1e1900 */
[----:B------:R-:W-:-:S03]  /*0990*/  IMAD.WIDE R14, R15, 0x4, R10 ;  /* 0x000000040f0e7825 */ /* 0x000fc600078e020a */
[----:B------:R-:W5:Y:S01]  /*09a0*/  LDG.E R13, desc[UR4][R12.64] ;  /* 0x000000040c0d7981 */ /* 0x000f62000c1e1900 */
[----:B------:R-:W-:-:S03]  /*09b0*/  IMAD.WIDE R16, R17, 0x4, R10 ;  /* 0x0000000411107825 */ /* 0x000fc600078e020a */
[----:B------:R-:W5:Y:S01]  /*09c0*/  LDG.E R28, desc[UR4][R8.64+0xc] ;  /* 0x00000c04081c7981 */ /* 0x000f62000c1e1900 */
[----:B------:R-:W-:-:S03]  /*09d0*/  IMAD.WIDE R18, R19, 0x4, R10 ;  /* 0x0000000413127825 */ /* 0x000fc600078e020a */
[----:B------:R-:W5:Y:S04]  /*09e0*/  LDG.E R14, desc[UR4][R14.64] ;  /* 0x000000040e0e7981 */ /* 0x000f68000c1e1900 */
[----:B------:R-:W5:Y:S01]  /*09f0*/  LDG.E R29, desc[UR4][R8.64+0x10] ;  /* 0x00001004081d7981 */ /* 0x000f62000c1e1900 */
[----:B------:R-:W-:-:S03]  /*0a00*/  IMAD.WIDE R10, R23, 0x4, R10 ;  /* 0x00000004170a7825 */ /* 0x000fc600078e020a */
[----:B------:R-:W5:Y:S04]  /*0a10*/  LDG.E R17, desc[UR4][R16.64] ;  /* 0x0000000410117981 */ /* 0x000f68000c1e1900 */
[----:B------:R-:W5:Y:S04]  /*0a20*/  LDG.E R26, desc[UR4][R8.64+0x14] ;  /* 0x00001404081a7981 */ /* 0x000f68000c1e1900 */
[----:B------:R-:W5:Y:S04]  /*0a30*/  LDG.E R18, desc[UR4][R18.64] ;  /* 0x0000000412127981 */ /* 0x000f68000c1e1900 */
[----:B------:R-:W5:Y:S04]  /*0a40*/  LDG.E R23, desc[UR4][R8.64+0x18] ;  /* 0x0000180408177981 */ /* 0x000f68000c1e1900 */
[----:B------:R-:W5:Y:S04]  /*0a50*/  LDG.E R12, desc[UR4][R8.64+0x1c] ;  /* 0x00001c04080c7981 */ /* 0x000f68000c1e1900 */
[----:B------:R-:W5:Y:S01]  /*0a60*/  LDG.E R10, desc[UR4][R10.64] ;  /* 0x000000040a0a7981 */ /* 0x000f62000c1e1900 */
[----:B------:R-:W-:Y:S01]  /*0a70*/  IADD3 R3, PT, PT, R3, 0x8, RZ ;  /* 0x0000000803037810 */ /* 0x000fe20007ffe0ff */
[----:B--2---:R-:W-:-:S04]  /*0a80*/  FFMA R6, R7, R5, R6 ;  /* 0x0000000507067223 */ /* 0x004fc80000000006 */
[----:B---3--:R-:W-:-:S04]  /*0a90*/  FFMA R25, R25, R2, R6 ;  /* 0x0000000219197223 */ /* 0x008fc80000000006 */
[----:B----4-:R-:W-:-:S04]  /*0aa0*/  FFMA R21, R22, R21, R25 ;  /* 0x0000001516157223 */ /* 0x010fc80000000019 */
[----:B-----5:R-:W-:-:S04]  /*0ab0*/  FFMA R28, R28, R13, R21 ;  /* 0x0000000d1c1c7223 */ /* 0x020fc80000000015 */
[----:B------:R-:W-:-:S04]  /*0ac0*/  FFMA R29, R29, R14, R28 ;  /* 0x0000000e1d1d7223 */ /* 0x000fc8000000001c */
[----:B------:R-:W-:-:S04]  /*0ad0*/  FFMA R26, R26, R17, R29 ;  /* 0x000000111a1a7223 */ /* 0x000fc8000000001d */
[----:B------:R-:W-:-:S04]  /*0ae0*/  FFMA R23, R23, R18, R26 ;  /* 0x0000001217177223 */ /* 0x000fc8000000001a */
[----:B------:R-:W-:-:S07]  /*0af0*/  FFMA R6, R12, R10, R23 ;  /* 0x0000000a0c067223 */ /* 0x000fce0000000017 */
.L_x_18:
[----:B------:R-:W-:Y:S05]  /*0b00*/  BSYNC.RECONVERGENT B1 ;  /* 0x0000000000017941 */ /* 0x000fea0003800200 */
.L_x_17:
[----:B------:R-:W-:Y:S05]  /*0b10*/  @!P1 BRA `(.L_x_13) ;  /* 0x0000000000c09947 */ /* 0x000fea0003800000 */
[----:B------:R-:W-:Y:S01]  /*0b20*/  ISETP.GE.U32.AND P0, PT, R24, 0x4, PT ;  /* 0x000000041800780c */ /* 0x000fe20003f06070 */
[----:B------:R-:W-:Y:S01]  /*0b30*/  BSSY.RECONVERGENT B1, `(.L_x_19) ;  /* 0x000001e000017945 */ /* 0x000fe20003800200 */
[----:B------:R-:W-:-:S04]  /*0b40*/  LOP3.LUT R4, R4, 0x3, RZ, 0xc0, !PT ;  /* 0x0000000304047812 */ /* 0x000fc800078ec0ff */
[----:B------:R-:W-:-:S07]  /*0b50*/  ISETP.NE.AND P1, PT, R4, RZ, PT ;  /* 0x000000ff0400720c */ /* 0x000fce0003f25270 */
[----:B------:R-:W-:Y:S06]  /*0b60*/  @!P0 BRA `(.L_x_20) ;  /* 0x0000000000688947 */ /* 0x000fec0003800000 */
[----:B------:R-:W0:Y:S08]  /*0b70*/  LDC.64 R8, c[0x0][0x388] ;  /* 0x0000e200ff087b82 */ /* 0x000e300000000a00 */
[----:B------:R-:W1:Y:S01]  /*0b80*/  LDC.64 R10, c[0x0][0x390] ;  /* 0x0000e400ff0a7b82 */ /* 0x000e620000000a00 */
[----:B0-----:R-:W-:-:S07]  /*0b90*/  IMAD.WIDE R12, R3, 0x4, R8 ;  /* 0x00000004030c7825 */ /* 0x001fce00078e0208 */
[----:B------:R-:W0:Y:S01]  /*0ba0*/  LDC.64 R8, c[0x0][0x398] ;  /* 0x0000e600ff087b82 */ /* 0x000e220000000a00 */
[----:B------:R-:W0:Y:S04]  /*0bb0*/  LDG.E R15, desc[UR4][R12.64] ;  /* 0x000000040c0f7981 */ /* 0x000e28000c1e1900 */
[----:B------:R-:W2:Y:S04]  /*0bc0*/  LDG.E R17, desc[UR4][R12.64+0x4] ;  /* 0x000004040c117981 */ /* 0x000ea8000c1e1900 */
[----:B------:R-:W3:Y:S04]  /*0bd0*/  LDG.E R19, desc[UR4][R12.64+0x8] ;  /* 0x000008040c137981 */ /* 0x000ee8000c1e1900 */
[----:B------:R-:W4:Y:S01]  /*0be0*/  LDG.E R7, desc[UR4][R12.64+0xc] ;  /* 0x00000c040c077981 */ /* 0x000f22000c1e1900 */
[----:B-1----:R-:W-:-:S05]  /*0bf0*/  IMAD.WIDE R10, R3, 0x4, R10 ;  /* 0x00000004030a7825 */ /* 0x002fca00078e020a */
[----:B------:R-:W5:Y:S04]  /*0c00*/  LDG.E R5, desc[UR4][R10.64] ;  /* 0x000000040a057981 */ /* 0x000f68000c1e1900 */
[----:B------:R-:W5:Y:S04]  /*0c10*/  LDG.E R2, desc[UR4][R10.64+0x4] ;  /* 0x000004040a027981 */ /* 0x000f68000c1e1900 */
[----:B------:R-:W5:Y:S01]  /*0c20*/  LDG.E R13, desc[UR4][R10.64+0xc] ;  /* 0x00000c040a0d7981 */ /* 0x000f62000c1e1900 */
[----:B0-----:R-:W-:-:S04]  /*0c30*/  IMAD.WIDE R14, R15, 0x4, R8 ;  /* 0x000000040f0e7825 */ /* 0x001fc800078e0208 */
[--C-:B--2---:R-:W-:Y:S02]  /*0c40*/  IMAD.WIDE R16, R17, 0x4, R8.reuse ;  /* 0x0000000411107825 */ /* 0x104fe400078e0208 */
[----:B------:R-:W5:Y:S02]  /*0c50*/  LDG.E R14, desc[UR4][R14.64] ;  /* 0x000000040e0e7981 */ /* 0x000f64000c1e1900 */
[--C-:B---3--:R-:W-:Y:S02]  /*0c60*/  IMAD.WIDE R18, R19, 0x4, R8.reuse ;  /* 0x0000000413127825 */ /* 0x108fe400078e0208 */
[----:B------:R-:W2:Y:S02]  /*0c70*/  LDG.E R16, desc[UR4][R16.64] ;  /* 0x0000000410107981 */ /* 0x000ea4000c1e1900 */
[----:B----4-:R-:W-:Y:S02]  /*0c80*/  IMAD.WIDE R8, R7, 0x4, R8 ;  /* 0x0000000407087825 */ /* 0x010fe400078e0208 */
[----:B------:R-:W3:Y:S04]  /*0c90*/  LDG.E R18, desc[UR4][R18.64] ;  /* 0x0000000412127981 */ /* 0x000ee8000c1e1900 */
[----:B------:R-:W3:Y:S04]  /*0ca0*/  LDG.E R7, desc[UR4][R10.64+0x8] ;  /* 0x000008040a077981 */ /* 0x000ee8000c1e1900 */
[----:B------:R-:W4:Y:S01]  /*0cb0*/  LDG.E R8, desc[UR4][R8.64] ;  /* 0x0000000408087981 */ /* 0x000f22000c1e1900 */
[----:B------:R-:W-:Y:S01]  /*0cc0*/  IADD3 R3, PT, PT, R3, 0x4, RZ ;  /* 0x0000000403037810 */ /* 0x000fe20007ffe0ff */
[----:B-----5:R-:W-:-:S04]  /*0cd0*/  FFMA R5, R5, R14, R6 ;  /* 0x0000000e05057223 */ /* 0x020fc80000000006 */
[----:B--2---:R-:W-:-:S04]  /*0ce0*/  FFMA R2, R2, R16, R5 ;  /* 0x0000001002027223 */ /* 0x004fc80000000005 */
[----:B---3--:R-:W-:-:S04]  /*0cf0*/  FFMA R2, R7, R18, R2 ;  /* 0x0000001207027223 */ /* 0x008fc80000000002 */
[----:B----4-:R-:W-:-:S07]  /*0d00*/  FFMA R6, R13, R8, R2 ;  /* 0x000000080d067223 */ /* 0x010fce0000000002 */
.L_x_20:
[----:B------:R-:W-:Y:S05]  /*0d10*/  BSYNC.RECONVERGENT B1 ;  /* 0x0000000000017941 */ /* 0x000fea0003800200 */
.L_x_19:
[----:B------:R-:W-:Y:S05]  /*0d20*/  @!P1 BRA `(.L_x_13) ;  /* 0x00000000003c9947 */ /* 0x000fea0003800000 */
[----:B------:R-:W0:Y:S01]  /*0d30*/  LDC.64 R12, c[0x0][0x388] ;  /* 0x0000e200ff0c7b82 */ /* 0x000e220000000a00 */
[----:B------:R-:W-:-:S07]  /*0d40*/  IADD3 R2, PT, PT, -R4, RZ, RZ ;  /* 0x000000ff04027210 */ /* 0x000fce0007ffe1ff */
[----:B------:R-:W1:Y:S08]  /*0d50*/  LDC.64 R14, c[0x0][0x390] ;  /* 0x0000e400ff0e7b82 */ /* 0x000e700000000a00 */
[----:B------:R-:W2:Y:S02]  /*0d60*/  LDC.64 R16, c[0x0][0x398] ;  /* 0x0000e600ff107b82 */ /* 0x000ea40000000a00 */
.L_x_21:
[----:B0-----:R-:W-:-:S06]  /*0d70*/  IMAD.WIDE R4, R3, 0x4, R12 ;  /* 0x0000000403047825 */ /* 0x001fcc00078e020c */
[----:B------:R-:W2:Y:S01]  /*0d80*/  LDG.E R5, desc[UR4][R4.64] ;  /* 0x0000000404057981 */ /* 0x000ea2000c1e1900 */
[----:B-1----:R-:W-:-:S06]  /*0d90*/  IMAD.WIDE R8, R3, 0x4, R14 ;  /* 0x0000000403087825 */ /* 0x002fcc00078e020e */
[----:B------:R-:W3:Y:S01]  /*0da0*/  LDG.E R9, desc[UR4][R8.64] ;  /* 0x0000000408097981 */ /* 0x000ee2000c1e1900 */
[----:B------:R-:W-:Y:S01]  /*0db0*/  IADD3 R2, PT, PT, R2, 0x1, RZ ;  /* 0x0000000102027810 */ /* 0x000fe20007ffe0ff */
[----:B--2---:R-:W-:-:S06]  /*0dc0*/  IMAD.WIDE R10, R5, 0x4, R16 ;  /* 0x00000004050a7825 */ /* 0x004fcc00078e0210 */
[----:B------:R-:W3:Y:S01]  /*0dd0*/  LDG.E R10, desc[UR4][R10.64] ;  /* 0x000000040a0a7981 */ /* 0x000ee2000c1e1900 */
[----:B------:R-:W-:Y:S02]  /*0de0*/  ISETP.NE.AND P0, PT, R2, RZ, PT ;  /* 0x000000ff0200720c */ /* 0x000fe40003f05270 */
[----:B------:R-:W-:Y:S01]  /*0df0*/  IADD3 R3, PT, PT, R3, 0x1, RZ ;  /* 0x0000000103037810 */ /* 0x000fe20007ffe0ff */
[----:B---3--:R-:W-:-:S10]  /*0e00*/  FFMA R6, R9, R10, R6 ;  /* 0x0000000a09067223 */ /* 0x008fd40000000006 */
[----:B------:R-:W-:Y:S05]  /*0e10*/  @P0 BRA `(.L_x_21) ;  /* 0xfffffffc00d40947 */ /* 0x000fea000383ffff */
.L_x_13:
[----:B------:R-:W-:Y:S05]  /*0e20*/  BSYNC.RECONVERGENT B0 ;  /* 0x0000000000007941 */ /* 0x000fea0003800200 */
.L_x_12:
[----:B------:R-:W0:Y:S02]  /*0e30*/  LDC.64 R2, c[0x0][0x3a0] ;  /* 0x0000e800ff027b82 */ /* 0x000e240000000a00 */
[----:B0-----:R-:W-:-:S05]  /*0e40*/  IMAD.WIDE R2, R0, 0x4, R2 ;  /* 0x0000000400027825 */ /* 0x001fca00078e0202 */
[----:B------:R-:W-:Y:S01]  /*0e50*/  STG.E desc[UR4][R2.64], R6 ;  /* 0x0000000602007986 */ /* 0x000fe2000c101904 */
[----:B------:R-:W-:Y:S05]  /*0e60*/  EXIT ;  /* 0x000000000000794d */ /* 0x000fea0003800000 */
.L_x_22:
        /* <DEDUP_REMOVED lines=9> */
.L_x_33:


//--------------------- .text._Z15spmv_coo_kernelPiS_PfS0_S0_i --------------------------
	.section	.text._Z15spmv_coo_kernelPiS_PfS0_S0_i,"ax",@progbits
	.align	128
        .global         _Z15spmv_coo_kernelPiS_PfS0_S0_i
        .type           _Z15spmv_coo_kernelPiS_PfS0_S0_i,@function
        .size           _Z15spmv_coo_kernelPiS_PfS0_S0_i,(.L_x_34 - _Z15spmv_coo_kernelPiS_PfS0_S0_i)
        .other          _Z15spmv_coo_kernelPiS_PfS0_S0_i,@"STO_CUDA_ENTRY STV_DEFAULT"
_Z15spmv_coo_kernelPiS_PfS0_S0_i:
.text._Z15spmv_coo_kernelPiS_PfS0_S0_i:
        /* <DEDUP_REMOVED lines=9> */
[----:B------:R-:W1:Y:S07]  /*0090*/  LDCU.64 UR4, c[0x0][0x358] ;  /* 0x00006b00ff0477ac */ /* 0x000e6e0008000a00 */
[----:B------:R-:W2:Y:S08]  /*00a0*/  LDC.64 R4, c[0x0][0x380] ;  /* 0x0000e000ff047b82 */ /* 0x000eb00000000a00 */
[----:B------:R-:W3:Y:S01]  /*00b0*/  LDC.64 R6, c[0x0][0x390] ;  /* 0x0000e400ff067b82 */ /* 0x000ee20000000a00 */
[----:B0-----:R-:W-:-:S07]  /*00c0*/  IMAD.WIDE R2, R11, 0x4, R2 ;  /* 0x000000040b027825 */ /* 0x001fce00078e0202 */
[----:B------:R-:W0:Y:S01]  /*00d0*/  LDC.64 R8, c[0x0][0x398] ;  /* 0x0000e600ff087b82 */ /* 0x000e220000000a00 */
[----:B-1----:R-:W0:Y:S01]  /*00e0*/  LDG.E R3, desc[UR4][R2.64] ;  /* 0x0000000402037981 */ /* 0x002e22000c1e1900 */
[----:B--2---:R-:W-:-:S06]  /*00f0*/  IMAD.WIDE R4, R11, 0x4, R4 ;  /* 0x000000040b047825 */ /* 0x004fcc00078e0204 */
[----:B------:R-:W2:Y:S01]  /*0100*/  LDG.E R5, desc[UR4][R4.64] ;  /* 0x0000000404057981 */ /* 0x000ea2000c1e1900 */
[----:B---3--:R-:W-:Y:S02]  /*0110*/  IMAD.WIDE R6, R11, 0x4, R6 ;  /* 0x000000040b067825 */ /* 0x008fe400078e0206 */
[----:B------:R-:W2:Y:S04]  /*0120*/  LDC.64 R10, c[0x0][0x3a0] ;  /* 0x0000e800ff0a7b82 */ /* 0x000ea80000000a00 */
[----:B------:R-:W3:Y:S01]  /*0130*/  LDG.E R6, desc[UR4][R6.64] ;  /* 0x0000000406067981 */ /* 0x000ee2000c1e1900 */
[----:B0-----:R-:W-:-:S06]  /*0140*/  IMAD.WIDE R8, R3, 0x4, R8 ;  /* 0x0000000403087825 */ /* 0x001fcc00078e0208 */
[----:B------:R-:W3:Y:S01]  /*0150*/  LDG.E R9, desc[UR4][R8.64] ;  /* 0x0000000408097981 */ /* 0x000ee2000c1e1900 */
[----:B--2---:R-:W-:-:S04]  /*0160*/  IMAD.WIDE R2, R5, 0x4, R10 ;  /* 0x0000000405027825 */ /* 0x004fc800078e020a */
[----:B---3--:R-:W-:-:S05]  /*0170*/  FMUL R11, R6, R9 ;  /* 0x00000009060b7220 */ /* 0x008fca0000400000 */
[----:B------:R-:W-:Y:S01]  /*0180*/  REDG.E.ADD.F32.FTZ.RN.STRONG.GPU desc[UR4][R2.64], R11 ;  /* 0x0000000b020079a6 */ /* 0x000fe2000c12f304 */
[----:B------:R-:W-:Y:S05]  /*0190*/  EXIT ;  /* 0x000000000000794d */ /* 0x000fea0003800000 */
.L_x_23:
        /* <DEDUP_REMOVED lines=14> */
.L_x_34:


//--------------------- .text._Z11spmv_kernelPfS_S_ii --------------------------
	.section	.text._Z11spmv_kernelPfS_S_ii,"ax",@progbits
	.align	128
        .global         _Z11spmv_kernelPfS_S_ii
        .type           _Z11spmv_kernelPfS_S_ii,@function
        .size           _Z11spmv_kernelPfS_S_ii,(.L_x_35 - _Z11spmv_kernelPfS_S_ii)
        .other          _Z11spmv_kernelPfS_S_ii,@"STO_CUDA_ENTRY STV_DEFAULT"
_Z11spmv_kernelPfS_S_ii:
.text._Z11spmv_kernelPfS_S_ii:
        /* <DEDUP_REMOVED lines=8> */
[----:B------:R-:W0:Y:S01]  /*0080*/  LDCU UR8, c[0x0][0x39c] ;  /* 0x00007380ff0877ac */ /* 0x000e220008000800 */
[----:B------:R-:W-:Y:S01]  /*0090*/  HFMA2 R15, -RZ, RZ, 0, 0 ;  /* 0x00000000ff0f7431 */ /* 0x000fe200000001ff */
[----:B------:R-:W1:Y:S01]  /*00a0*/  LDCU.64 UR16, c[0x0][0x358] ;  /* 0x00006b00ff1077ac */ /* 0x000e620008000a00 */
[----:B0-----:R-:W-:-:S09]  /*00b0*/  UISETP.GE.AND UP0, UPT, UR8, 0x1, UPT ;  /* 0x000000010800788c */ /* 0x001fd2000bf06270 */
[----:B-1----:R-:W-:Y:S05]  /*00c0*/  BRA.U !UP0, `(.L_x_24) ;  /* 0x0000000908647547 */ /* 0x002fea000b800000 */
[----:B------:R-:W-:Y:S02]  /*00d0*/  UISETP.GE.U32.AND UP1, UPT, UR8, 0x10, UPT ;  /* 0x000000100800788c */ /* 0x000fe4000bf26070 */
[----:B------:R-:W-:Y:S01]  /*00e0*/  IMAD R7, R0, UR8, RZ ;  /* 0x0000000800077c24 */ /* 0x000fe2000f8e02ff */
[----:B------:R-:W-:Y:S01]  /*00f0*/  ULOP3.LUT UR9, UR8, 0xf, URZ, 0xc0, !UPT ;  /* 0x0000000f08097892 */ /* 0x000fe2000f8ec0ff */
[----:B------:R-:W-:Y:S02]  /*0100*/  MOV R15, RZ ;  /* 0x000000ff000f7202 */ /* 0x000fe40000000f00 */
[----:B------:R-:W-:Y:S01]  /*0110*/  MOV R8, RZ ;  /* 0x000000ff00087202 */ /* 0x000fe20000000f00 */
[----:B------:R-:W-:Y:S02]  /*0120*/  UISETP.NE.AND UP0, UPT, UR9, URZ, UPT ;  /* 0x000000ff0900728c */ /* 0x000fe4000bf05270 */
[----:B------:R-:W-:Y:S09]  /*0130*/  BRA.U !UP1, `(.L_x_25) ;  /* 0x0000000509147547 */ /* 0x000ff2000b800000 */
[----:B------:R-:W0:Y:S01]  /*0140*/  LDCU.128 UR12, c[0x0][0x380] ;  /* 0x00007000ff0c77ac */ /* 0x000e220008000c00 */
[----:B------:R-:W-:Y:S02]  /*0150*/  MOV R15, RZ ;  /* 0x000000ff000f7202 */ /* 0x000fe40000000f00 */
[----:B------:R-:W-:Y:S01]  /*0160*/  MOV R6, R7 ;  /* 0x0000000700067202 */ /* 0x000fe20000000f00 */
[----:B------:R-:W-:-:S04]  /*0170*/  ULOP3.LUT UR10, UR8, 0x7ffffff0, URZ, 0xc0, !UPT ;  /* 0x7ffffff0080a7892 */ /* 0x000fc8000f8ec0ff */
[----:B------:R-:W-:Y:S02]  /*0180*/  UIADD3 UR11, UPT, UPT, -UR10, URZ, URZ ;  /* 0x000000ff0a0b7290 */ /* 0x000fe4000fffe1ff */
[----:B------:R-:W-:Y:S01]  /*0190*/  MOV R8, UR10 ;  /* 0x0000000a00087c02 */ /* 0x000fe20008000f00 */
[----:B0-----:R-:W-:Y:S02]  /*01a0*/  UIADD3 UR4, UP2, UPT, UR14, 0x20, URZ ;  /* 0x000000200e047890 */ /* 0x001fe4000ff5e0ff */
[----:B------:R-:W-:Y:S02]  /*01b0*/  UIADD3 UR6, UP1, UPT, UR12, 0x20, URZ ;  /* 0x000000200c067890 */ /* 0x000fe4000ff3e0ff */
[----:B------:R-:W-:Y:S02]  /*01c0*/  UIADD3.X UR5, UPT, UPT, URZ, UR15, URZ, UP2, !UPT ;  /* 0x0000000fff057290 */ /* 0x000fe400097fe4ff */
[----:B------:R-:W-:Y:S01]  /*01d0*/  MOV R2, UR4 ;  /* 0x0000000400027c02 */ /* 0x000fe20008000f00 */
[----:B------:R-:W-:-:S03]  /*01e0*/  UIADD3.X UR7, UPT, UPT, URZ, UR13, URZ, UP1, !UPT ;  /* 0x0000000dff077290 */ /* 0x000fc60008ffe4ff */
[----:B------:R-:W-:-:S09]  /*01f0*/  MOV R3, UR5 ;  /* 0x0000000500037c02 */ /* 0x000fd20008000f00 */
.L_x_26:
[----:B------:R-:W-:Y:S01]  /*0200*/  MOV R4, UR6 ;  /* 0x0000000600047c02 */ /* 0x000fe20008000f00 */
[----:B------:R-:W2:Y:S01]  /*0210*/  LDG.E R17, desc[UR16][R2.64+-0x20] ;  /* 0xffffe01002117981 */ /* 0x000ea2000c1e1900 */
[----:B------:R-:W-:-:S03]  /*0220*/  MOV R5, UR7 ;  /* 0x0000000700057c02 */ /* 0x000fc60008000f00 */
[----:B------:R-:W3:Y:S01]  /*0230*/  LDG.E R25, desc[UR16][R2.64+-0x1c] ;  /* 0xffffe41002197981 */ /* 0x000ee2000c1e1900 */
[----:B------:R-:W-:-:S03]  /*0240*/  IMAD.WIDE R4, R6, 0x4, R4 ;  /* 0x0000000406047825 */ /* 0x000fc600078e0204 */
[----:B------:R-:W4:Y:S04]  /*0250*/  LDG.E R19, desc[UR16][R2.64+-0x18] ;  /* 0xffffe81002137981 */ /* 0x000f28000c1e1900 */
[----:B------:R-:W2:Y:S04]  /*0260*/  LDG.E R16, desc[UR16][R4.64+-0x20] ;  /* 0xffffe01004107981 */ /* 0x000ea8000c1e1900 */
[----:B------:R-:W3:Y:S04]  /*0270*/  LDG.E R18, desc[UR16][R4.64+-0x1c] ;  /* 0xffffe41004127981 */ /* 0x000ee8000c1e1900 */
[----:B------:R-:W4:Y:S04]  /*0280*/  LDG.E R20, desc[UR16][R4.64+-0x18] ;  /* 0xffffe81004147981 */ /* 0x000f28000c1e1900 */
[----:B------:R-:W5:Y:S04]  /*0290*/  LDG.E R22, desc[UR16][R2.64+-0x14] ;  /* 0xffffec1002167981 */ /* 0x000f68000c1e1900 */
        /* <DEDUP_REMOVED lines=8> */
[----:B------:R-:W5:Y:S01]  /*0320*/  LDG.E R14, desc[UR16][R4.64+-0x4] ;  /* 0xfffffc10040e7981 */ /* 0x000f62000c1e1900 */
[----:B--2---:R-:W-:-:S03]  /*0330*/  FFMA R17, R16, R17, R15 ;  /* 0x0000001110117223 */ /* 0x004fc6000000000f */
[----:B------:R-:W2:Y:S04]  /*0340*/  LDG.E R15, desc[UR16][R2.64] ;  /* 0x00000010020f7981 */ /* 0x000ea8000c1e1900 */
[----:B------:R-:W2:Y:S01]  /*0350*/  LDG.E R16, desc[UR16][R4.64] ;  /* 0x0000001004107981 */ /* 0x000ea2000c1e1900 */
[----:B---3--:R-:W-:-:S03]  /*0360*/  FFMA R25, R18, R25, R17 ;  /* 0x0000001912197223 */ /* 0x008fc60000000011 */
[----:B------:R-:W3:Y:S01]  /*0370*/  LDG.E R17, desc[UR16][R2.64+0x4] ;  /* 0x0000041002117981 */ /* 0x000ee2000c1e1900 */
[----:B----4-:R-:W-:-:S03]  /*0380*/  FFMA R26, R20, R19, R25 ;  /* 0x00000013141a7223 */ /* 0x010fc60000000019 */
[----:B------:R-:W3:Y:S04]  /*0390*/  LDG.E R18, desc[UR16][R4.64+0x4] ;  /* 0x0000041004127981 */ /* 0x000ee8000c1e1900 */
[----:B------:R-:W4:Y:S01]  /*03a0*/  LDG.E R20, desc[UR16][R2.64+0x8] ;  /* 0x0000081002147981 */ /* 0x000f22000c1e1900 */
[----:B-----5:R-:W-:-:S03]  /*03b0*/  FFMA R25, R21, R22, R26 ;  /* 0x0000001615197223 */ /* 0x020fc6000000001a */
[----:B------:R-:W4:Y:S04]  /*03c0*/  LDG.E R19, desc[UR16][R4.64+0x8] ;  /* 0x0000081004137981 */ /* 0x000f28000c1e1900 */
[----:B------:R-:W5:Y:S01]  /*03d0*/  LDG.E R22, desc[UR16][R2.64+0xc] ;  /* 0x00000c1002167981 */ /* 0x000f62000c1e1900 */
[----:B------:R-:W-:-:S03]  /*03e0*/  FFMA R25, R24, R23, R25 ;  /* 0x0000001718197223 */ /* 0x000fc60000000019 */
[----:B------:R-:W5:Y:S04]  /*03f0*/  LDG.E R21, desc[UR16][R4.64+0xc] ;  /* 0x00000c1004157981 */ /* 0x000f68000c1e1900 */
[----:B------:R-:W5:Y:S01]  /*0400*/  LDG.E R24, desc[UR16][R2.64+0x10] ;  /* 0x0000101002187981 */ /* 0x000f62000c1e1900 */
[----:B------:R-:W-:-:S03]  /*0410*/  FFMA R25, R10, R9, R25 ;  /* 0x000000090a197223 */ /* 0x000fc60000000019 */
[----:B------:R-:W5:Y:S04]  /*0420*/  LDG.E R23, desc[UR16][R4.64+0x10] ;  /* 0x0000101004177981 */ /* 0x000f68000c1e1900 */
[----:B------:R-:W5:Y:S01]  /*0430*/  LDG.E R10, desc[UR16][R2.64+0x14] ;  /* 0x00001410020a7981 */ /* 0x000f62000c1e1900 */
[----:B------:R-:W-:-:S03]  /*0440*/  FFMA R27, R12, R11, R25 ;  /* 0x0000000b0c1b7223 */ /* 0x000fc60000000019 */
[----:B------:R-:W5:Y:S04]  /*0450*/  LDG.E R9, desc[UR16][R4.64+0x14] ;  /* 0x0000141004097981 */ /* 0x000f68000c1e1900 */
[----:B------:R-:W5:Y:S04]  /*0460*/  LDG.E R11, desc[UR16][R2.64+0x18] ;  /* 0x00001810020b7981 */ /* 0x000f68000c1e1900 */
[----:B------:R-:W5:Y:S04]  /*0470*/  LDG.E R12, desc[UR16][R4.64+0x18] ;  /* 0x00001810040c7981 */ /* 0x000f68000c1e1900 */
[----:B------:R-:W5:Y:S04]  /*0480*/  LDG.E R25, desc[UR16][R4.64+0x1c] ;  /* 0x00001c1004197981 */ /* 0x000f68000c1e1900 */
[----:B------:R0:W5:Y:S01]  /*0490*/  LDG.E R26, desc[UR16][R2.64+0x1c] ;  /* 0x00001c10021a7981 */ /* 0x000162000c1e1900 */
[----:B------:R-:W-:Y:S01]  /*04a0*/  FFMA R13, R14, R13, R27 ;  /* 0x0000000d0e0d7223 */ /* 0x000fe2000000001b */
[----:B------:R-:W-:-:S04]  /*04b0*/  UIADD3 UR11, UPT, UPT, UR11, 0x10, URZ ;  /* 0x000000100b0b7890 */ /* 0x000fc8000fffe0ff */
[----:B------:R-:W-:Y:S01]  /*04c0*/  UISETP.NE.AND UP1, UPT, UR11, URZ, UPT ;  /* 0x000000ff0b00728c */ /* 0x000fe2000bf25270 */
[----:B0-----:R-:W-:Y:S02]  /*04d0*/  IADD3 R2, P0, PT, R2, 0x40, RZ ;  /* 0x0000004002027810 */ /* 0x001fe40007f1e0ff */
[----:B------:R-:W-:Y:S02]  /*04e0*/  IADD3 R6, PT, PT, R6, 0x10, RZ ;  /* 0x0000001006067810 */ /* 0x000fe40007ffe0ff */
[----:B------:R-:W-:Y:S01]  /*04f0*/  IADD3.X R3, PT, PT, RZ, R3, RZ, P0, !PT ;  /* 0x00000003ff037210 */ /* 0x000fe200007fe4ff */
[----:B--2---:R-:W-:-:S04]  /*0500*/  FFMA R13, R16, R15, R13 ;  /* 0x0000000f100d7223 */ /* 0x004fc8000000000d */
[----:B---3--:R-:W-:-:S04]  /*0510*/  FFMA R18, R18, R17, R13 ;  /* 0x0000001112127223 */ /* 0x008fc8000000000d */
[----:B----4-:R-:W-:-:S04]  /*0520*/  FFMA R18, R19, R20, R18 ;  /* 0x0000001413127223 */ /* 0x010fc80000000012 */
[----:B-----5:R-:W-:-:S04]  /*0530*/  FFMA R18, R21, R22, R18 ;  /* 0x0000001615127223 */ /* 0x020fc80000000012 */
[----:B------:R-:W-:-:S04]  /*0540*/  FFMA R18, R23, R24, R18 ;  /* 0x0000001817127223 */ /* 0x000fc80000000012 */
[----:B------:R-:W-:-:S04]  /*0550*/  FFMA R9, R9, R10, R18 ;  /* 0x0000000a09097223 */ /* 0x000fc80000000012 */
[----:B------:R-:W-:-:S04]  /*0560*/  FFMA R12, R12, R11, R9 ;  /* 0x0000000b0c0c7223 */ /* 0x000fc80000000009 */
[----:B------:R-:W-:Y:S01]  /*0570*/  FFMA R15, R25, R26, R12 ;  /* 0x0000001a190f7223 */ /* 0x000fe2000000000c */
[----:B------:R-:W-:Y:S06]  /*0580*/  BRA.U UP1, `(.L_x_26) ;  /* 0xfffffffd011c7547 */ /* 0x000fec000b83ffff */
.L_x_25:
[----:B------:R-:W-:Y:S05]  /*0590*/  BRA.U !UP0, `(.L_x_24) ;  /* 0x0000000508307547 */ /* 0x000fea000b800000 */
[----:B------:R-:W-:Y:S02]  /*05a0*/  UISETP.GE.U32.AND UP0, UPT, UR9, 0x8, UPT ;  /* 0x000000080900788c */ /* 0x000fe4000bf06070 */
[----:B------:R-:W-:-:S04]  /*05b0*/  ULOP3.LUT UR5, UR8, 0x7, URZ, 0xc0, !UPT ;  /* 0x0000000708057892 */ /* 0x000fc8000f8ec0ff */
[----:B------:R-:W-:-:S03]  /*05c0*/  UISETP.NE.AND UP1, UPT, UR5, URZ, UPT ;  /* 0x000000ff0500728c */ /* 0x000fc6000bf25270 */
[----:B------:R-:W-:Y:S08]  /*05d0*/  BRA.U !UP0, `(.L_x_27) ;  /* 0x0000000108787547 */ /* 0x000ff0000b800000 */
[----:B------:R-:W0:Y:S01]  /*05e0*/  LDC.64 R2, c[0x0][0x380] ;  /* 0x0000e000ff027b82 */ /* 0x000e220000000a00 */
[----:B------:R-:W-:-:S07]  /*05f0*/  IADD3 R9, PT, PT, R7, R8, RZ ;  /* 0x0000000807097210 */ /* 0x000fce0007ffe0ff */
[----:B------:R-:W1:Y:S01]  /*0600*/  LDC.64 R4, c[0x0][0x388] ;  /* 0x0000e200ff047b82 */ /* 0x000e620000000a00 */
[----:B0-----:R-:W-:-:S05]  /*0610*/  IMAD.WIDE R2, R9, 0x4, R2 ;  /* 0x0000000409027825 */ /* 0x001fca00078e0202 */
[----:B------:R-:W2:Y:S01]  /*0620*/  LDG.E R10, desc[UR16][R2.64] ;  /* 0x00000010020a7981 */ /* 0x000ea2000c1e1900 */
[----:B-1----:R-:W-:-:S03]  /*0630*/  IMAD.WIDE.U32 R4, R8, 0x4, R4 ;  /* 0x0000000408047825 */ /* 0x002fc600078e0004 */
[----:B------:R-:W3:Y:S04]  /*0640*/  LDG.E R13, desc[UR16][R2.64+0x4] ;  /* 0x00000410020d7981 */ /* 0x000ee8000c1e1900 */
[----:B------:R-:W2:Y:S04]  /*0650*/  LDG.E R11, desc[UR16][R4.64] ;  /* 0x00000010040b7981 */ /* 0x000ea8000c1e1900 */
[----:B------:R-:W3:Y:S04]  /*0660*/  LDG.E R12, desc[UR16][R4.64+0x4] ;  /* 0x00000410040c7981 */ /* 0x000ee8000c1e1900 */
[----:B------:R-:W4:Y:S04]  /*0670*/  LDG.E R17, desc[UR16][R2.64+0x8] ;  /* 0x0000081002117981 */ /* 0x000f28000c1e1900 */
        /* <DEDUP_REMOVED lines=20> */
.L_x_27:
        /* <DEDUP_REMOVED lines=23> */
.L_x_28:
[----:B------:R-:W-:Y:S05]  /*0930*/  BRA.U !UP1, `(.L_x_24) ;  /* 0x0000000109487547 */ /* 0x000fea000b800000 */
[----:B------:R-:W0:Y:S01]  /*0940*/  LDC.64 R2, c[0x0][0x388] ;  /* 0x0000e200ff027b82 */ /* 0x000e220000000a00 */
[----:B------:R-:W-:Y:S01]  /*0950*/  IADD3 R7, PT, PT, R7, R8, RZ ;  /* 0x0000000807077210 */ /* 0x000fe20007ffe0ff */
[----:B------:R-:W-:-:S06]  /*0960*/  UIADD3 UR4, UPT, UPT, -UR4, URZ, URZ ;  /* 0x000000ff04047290 */ /* 0x000fcc000fffe1ff */
[----:B------:R-:W1:Y:S01]  /*0970*/  LDC.64 R10, c[0x0][0x380] ;  /* 0x0000e000ff0a7b82 */ /* 0x000e620000000a00 */
[----:B0-----:R-:W-:-:S03]  /*0980*/  IMAD.WIDE.U32 R2, R8, 0x4, R2 ;  /* 0x0000000408027825 */ /* 0x001fc600078e0002 */
[----:B------:R-:W-:Y:S02]  /*0990*/  MOV R6, R2 ;  /* 0x0000000200067202 */ /* 0x000fe40000000f00 */
[----:B------:R-:W-:-:S07]  /*09a0*/  MOV R5, R3 ;  /* 0x0000000300057202 */ /* 0x000fce0000000f00 */
.L_x_29:
[----:B-1----:R-:W-:Y:S01]  /*09b0*/  IMAD.WIDE R2, R7, 0x4, R10 ;  /* 0x0000000407027825 */ /* 0x002fe200078e020a */
[----:B------:R-:W-:-:S05]  /*09c0*/  MOV R4, R6 ;  /* 0x0000000600047202 */ /* 0x000fca0000000f00 */
[----:B------:R-:W2:Y:S04]  /*09d0*/  LDG.E R2, desc[UR16][R2.64] ;  /* 0x0000001002027981 */ /* 0x000ea8000c1e1900 */
[----:B------:R0:W2:Y:S01]  /*09e0*/  LDG.E R4, desc[UR16][R4.64] ;  /* 0x0000001004047981 */ /* 0x0000a2000c1e1900 */
[----:B------:R-:W-:Y:S01]  /*09f0*/  UIADD3 UR4, UPT, UPT, UR4, 0x1, URZ ;  /* 0x0000000104047890 */ /* 0x000fe2000fffe0ff */
[----:B------:R-:W-:Y:S02]  /*0a00*/  IADD3 R6, P0, PT, R6, 0x4, RZ ;  /* 0x0000000406067810 */ /* 0x000fe40007f1e0ff */
[----:B------:R-:W-:Y:S01]  /*0a10*/  IADD3 R7, PT, PT, R7, 0x1, RZ ;  /* 0x0000000107077810 */ /* 0x000fe20007ffe0ff */
[----:B------:R-:W-:Y:S01]  /*0a20*/  UISETP.NE.AND UP0, UPT, UR4, URZ, UPT ;  /* 0x000000ff0400728c */ /* 0x000fe2000bf05270 */
[----:B0-----:R-:W-:Y:S01]  /*0a30*/  IADD3.X R5, PT, PT, RZ, R5, RZ, P0, !PT ;  /* 0x00000005ff057210 */ /* 0x001fe200007fe4ff */
[----:B--2---:R-:W-:-:S07]  /*0a40*/  FFMA R15, R2, R4, R15 ;  /* 0x00000004020f7223 */ /* 0x004fce000000000f */
[----:B------:R-:W-:Y:S05]  /*0a50*/  BRA.U UP0, `(.L_x_29) ;  /* 0xfffffffd00d47547 */ /* 0x000fea000b83ffff */
.L_x_24:
[----:B------:R-:W0:Y:S02]  /*0a60*/  LDC.64 R2, c[0x0][0x390] ;  /* 0x0000e400ff027b82 */ /* 0x000e240000000a00 */
[----:B0-----:R-:W-:-:S05]  /*0a70*/  IMAD.WIDE R2, R0, 0x4, R2 ;  /* 0x0000000400027825 */ /* 0x001fca00078e0202 */
[----:B------:R-:W-:Y:S01]  /*0a80*/  STG.E desc[UR16][R2.64], R15 ;  /* 0x0000000f02007986 */ /* 0x000fe2000c101910 */
[----:B------:R-:W-:Y:S05]  /*0a90*/  EXIT ;  /* 0x000000000000794d */ /* 0x000fea0003800000 */
.L_x_30:
        /* <DEDUP_REMOVED lines=14> */
.L_x_35:


//--------------------- .nv.shared.reserved.0     --------------------------
	.section	.nv.shared.reserved.0,"aw",@nobits
	.weak		__nv_reservedSMEM_offset_0_alias
	.size		__nv_reservedSMEM_offset_0_alias, 0, 64
	.other		__nv_reservedSMEM_offset_0_alias,@"STO_CUDA_RESERVED_SHARED STV_DEFAULT"
__nv_reservedSMEM_offset_0_alias:
	.zero		0
	.zero		64


//--------------------- .nv.constant0._Z15spmv_jds_kernelPiPfS_S_S0_S0_iii --------------------------
	.section	.nv.constant0._Z15spmv_jds_kernelPiPfS_S_S0_S0_iii,"a",@progbits
	.sectionflags	@""
	.align	4
.nv.constant0._Z15spmv_jds_kernelPiPfS_S_S0_S0_iii:
	.zero		956


//--------------------- .nv.constant0._Z15spmv_ell_kernelPiPfS0_S0_iii --------------------------
	.section	.nv.constant0._Z15spmv_ell_kernelPiPfS0_S0_iii,"a",@progbits
	.sectionflags	@""
	.align	4
.nv.constant0._Z15spmv_ell_kernelPiPfS0_S0_iii:
	.zero		940


//--------------------- .nv.constant0._Z15spmv_csr_kernelPiS_PfS0_S0_ii --------------------------
	.section	.nv.constant0._Z15spmv_csr_kernelPiS_PfS0_S0_ii,"a",@progbits
	.sectionflags	@""
	.align	4
.nv.constant0._Z15spmv_csr_kernelPiS_PfS0_S0_ii:
	.zero		944


//--------------------- .nv.constant0._Z15spmv_coo_kernelPiS_PfS0_S0_i --------------------------
	.section	.nv.constant0._Z15spmv_coo_kernelPiS_PfS0_S0_i,"a",@progbits
	.sectionflags	@""
	.align	4
.nv.constant0._Z15spmv_coo_kernelPiS_PfS0_S0_i:
	.zero		940


//--------------------- .nv.constant0._Z11spmv_kernelPfS_S_ii --------------------------
	.section	.nv.constant0._Z11spmv_kernelPfS_S_ii,"a",@progbits
	.sectionflags	@""
	.align	4
.nv.constant0._Z11spmv_kernelPfS_S_ii:
	.zero		928


//--------------------- SYMBOLS --------------------------

	.type		.nv.reservedSmem.offset0,@object
	.size		.nv.reservedSmem.offset0,0x4
